//
// Generated by NVIDIA NVVM Compiler
//
// Compiler Build ID: CL-36424714
// Cuda compilation tools, release 13.0, V13.0.88
// Based on NVVM 20.0.0
//

.version 9.0
.target sm_100
.address_size 64

	// .globl	_Z21compute_one_iterationPdS_i
.extern .shared .align 16 .b8 sdata[];

.visible .entry _Z21compute_one_iterationPdS_i(
	.param .u64 .ptr .align 1 _Z21compute_one_iterationPdS_i_param_0,
	.param .u64 .ptr .align 1 _Z21compute_one_iterationPdS_i_param_1,
	.param .u32 _Z21compute_one_iterationPdS_i_param_2
)
{
	.reg .pred 	%p<8>;
	.reg .b32 	%r<27>;
	.reg .b64 	%rd<39>;
	.reg .b64 	%fd<19>;

	ld.param.u64 	%rd2, [_Z21compute_one_iterationPdS_i_param_0];
	ld.param.u64 	%rd3, [_Z21compute_one_iterationPdS_i_param_1];
	ld.param.u32 	%r4, [_Z21compute_one_iterationPdS_i_param_2];
	cvta.to.global.u64 	%rd1, %rd3;
	mov.u32 	%r5, %ctaid.x;
	mov.u32 	%r6, %ntid.x;
	mov.u32 	%r7, %tid.x;
	mad.lo.s32 	%r8, %r5, %r6, %r7;
	mov.u32 	%r9, %ctaid.y;
	mov.u32 	%r10, %ntid.y;
	mov.u32 	%r11, %tid.y;
	mad.lo.s32 	%r12, %r9, %r10, %r11;
	setp.eq.s32 	%p1, %r12, 0;
	add.s32 	%r13, %r4, -1;
	setp.ge.s32 	%p2, %r12, %r13;
	or.pred  	%p3, %p1, %p2;
	setp.lt.s32 	%p4, %r8, 1;
	or.pred  	%p5, %p4, %p3;
	setp.ge.s32 	%p6, %r8, %r13;
	or.pred  	%p7, %p5, %p6;
	@%p7 bra 	$L__BB0_2;
	mul.lo.s32 	%r14, %r4, %r12;
	cvta.to.global.u64 	%rd4, %rd2;
	sub.s32 	%r15, %r14, %r4;
	cvt.s64.s32 	%rd5, %r15;
	cvt.u64.u32 	%rd6, %r8;
	add.s64 	%rd7, %rd5, %rd6;
	shl.b64 	%rd8, %rd7, 3;
	add.s64 	%rd9, %rd4, %rd8;
	ld.global.f64 	%fd1, [%rd9+-8];
	add.s32 	%r16, %r15, %r8;
	mul.wide.s32 	%rd10, %r16, 8;
	add.s64 	%rd11, %rd4, %rd10;
	ld.global.f64 	%fd2, [%rd11];
	add.f64 	%fd3, %fd1, %fd2;
	ld.global.f64 	%fd4, [%rd11+8];
	add.f64 	%fd5, %fd3, %fd4;
	cvt.s64.s32 	%rd12, %r14;
	add.s64 	%rd13, %rd12, %rd6;
	shl.b64 	%rd14, %rd13, 3;
	add.s64 	%rd15, %rd4, %rd14;
	ld.global.f64 	%fd6, [%rd15+-8];
	add.f64 	%fd7, %fd5, %fd6;
	add.s32 	%r17, %r14, %r8;
	mul.wide.s32 	%rd16, %r4, 8;
	add.s64 	%rd17, %rd11, %rd16;
	ld.global.f64 	%fd8, [%rd17];
	add.f64 	%fd9, %fd7, %fd8;
	ld.global.f64 	%fd10, [%rd15+8];
	add.f64 	%fd11, %fd9, %fd10;
	shl.b32 	%r18, %r4, 1;
	add.s32 	%r19, %r15, %r18;
	cvt.s64.s32 	%rd18, %r19;
	add.s64 	%rd19, %rd18, %rd6;
	shl.b64 	%rd20, %rd19, 3;
	add.s64 	%rd21, %rd4, %rd20;
	ld.global.f64 	%fd12, [%rd21+-8];
	add.f64 	%fd13, %fd11, %fd12;
	add.s64 	%rd22, %rd17, %rd16;
	ld.global.f64 	%fd14, [%rd22];
	add.f64 	%fd15, %fd13, %fd14;
	ld.global.f64 	%fd16, [%rd22+8];
	add.f64 	%fd17, %fd15, %fd16;
	div.rn.f64 	%fd18, %fd17, 0d4022000000000000;
	mul.wide.s32 	%rd23, %r17, 8;
	add.s64 	%rd24, %rd1, %rd23;
	st.global.f64 	[%rd24], %fd18;
$L__BB0_2:
	shr.u32 	%r20, %r4, 31;
	add.s32 	%r21, %r4, %r20;
	shr.s32 	%r22, %r21, 1;
	add.s32 	%r23, %r22, -1;
	mul.lo.s32 	%r24, %r23, %r4;
	cvt.s64.s32 	%rd25, %r24;
	cvt.s64.s32 	%rd26, %r22;
	add.s64 	%rd27, %rd25, %rd26;
	shl.b64 	%rd28, %rd27, 3;
	add.s64 	%rd29, %rd1, %rd28;
	mov.b64 	%rd30, 4652007308841189376;
	st.global.u64 	[%rd29+-8], %rd30;
	mul.lo.s32 	%r25, %r22, %r4;
	cvt.s64.s32 	%rd31, %r25;
	add.s64 	%rd32, %rd31, %rd26;
	shl.b64 	%rd33, %rd32, 3;
	add.s64 	%rd34, %rd1, %rd33;
	st.global.u64 	[%rd34+-8], %rd30;
	add.s32 	%r26, %r24, %r22;
	mul.wide.s32 	%rd35, %r26, 8;
	add.s64 	%rd36, %rd1, %rd35;
	st.global.u64 	[%rd36], %rd30;
	mul.wide.s32 	%rd37, %r4, 8;
	add.s64 	%rd38, %rd36, %rd37;
	st.global.u64 	[%rd38], %rd30;
	ret;

}
	// .globl	_Z31compute_one_iteration_smart_midPdS_i
.visible .entry _Z31compute_one_iteration_smart_midPdS_i(
	.param .u64 .ptr .align 1 _Z31compute_one_iteration_smart_midPdS_i_param_0,
	.param .u64 .ptr .align 1 _Z31compute_one_iteration_smart_midPdS_i_param_1,
	.param .u32 _Z31compute_one_iteration_smart_midPdS_i_param_2
)
{
	.reg .pred 	%p<17>;
	.reg .b32 	%r<26>;
	.reg .b64 	%rd<21>;
	.reg .b64 	%fd<19>;

	ld.param.u64 	%rd1, [_Z31compute_one_iteration_smart_midPdS_i_param_0];
	ld.param.u64 	%rd2, [_Z31compute_one_iteration_smart_midPdS_i_param_1];
	ld.param.u32 	%r8, [_Z31compute_one_iteration_smart_midPdS_i_param_2];
	mov.u32 	%r9, %ctaid.x;
	mov.u32 	%r10, %ntid.x;
	mov.u32 	%r11, %tid.x;
	mad.lo.s32 	%r1, %r9, %r10, %r11;
	mov.u32 	%r12, %ctaid.y;
	mov.u32 	%r13, %ntid.y;
	mov.u32 	%r14, %tid.y;
	mad.lo.s32 	%r2, %r12, %r13, %r14;
	mul.lo.s32 	%r3, %r8, %r2;
	add.s32 	%r4, %r3, %r1;
	shr.u32 	%r15, %r8, 31;
	add.s32 	%r16, %r8, %r15;
	shr.s32 	%r5, %r16, 1;
	add.s32 	%r17, %r5, -1;
	mul.lo.s32 	%r6, %r17, %r8;
	add.s32 	%r18, %r6, %r17;
	add.s32 	%r7, %r18, %r8;
	setp.eq.s32 	%p4, %r4, %r18;
	setp.eq.s32 	%p5, %r4, %r7;
	or.pred  	%p6, %p4, %p5;
	mov.pred 	%p16, -1;
	@%p6 bra 	$L__BB1_2;
	add.s32 	%r19, %r6, %r5;
	setp.eq.s32 	%p16, %r4, %r19;
$L__BB1_2:
	add.s32 	%r20, %r7, 1;
	setp.eq.s32 	%p7, %r4, %r20;
	or.pred  	%p8, %p16, %p7;
	@%p8 bra 	$L__BB1_5;
	setp.eq.s32 	%p9, %r2, 0;
	add.s32 	%r21, %r8, -1;
	setp.ge.s32 	%p10, %r2, %r21;
	or.pred  	%p11, %p9, %p10;
	setp.lt.s32 	%p12, %r1, 1;
	or.pred  	%p13, %p12, %p11;
	setp.ge.s32 	%p14, %r1, %r21;
	or.pred  	%p15, %p13, %p14;
	@%p15 bra 	$L__BB1_5;
	cvta.to.global.u64 	%rd3, %rd1;
	sub.s32 	%r22, %r3, %r8;
	cvt.s64.s32 	%rd4, %r22;
	cvt.u64.u32 	%rd5, %r1;
	add.s64 	%rd6, %rd4, %rd5;
	shl.b64 	%rd7, %rd6, 3;
	add.s64 	%rd8, %rd3, %rd7;
	ld.global.f64 	%fd1, [%rd8+-8];
	add.s32 	%r23, %r22, %r1;
	mul.wide.s32 	%rd9, %r23, 8;
	add.s64 	%rd10, %rd3, %rd9;
	ld.global.f64 	%fd2, [%rd10];
	add.f64 	%fd3, %fd1, %fd2;
	ld.global.f64 	%fd4, [%rd10+8];
	add.f64 	%fd5, %fd3, %fd4;
	mul.wide.s32 	%rd11, %r8, 8;
	add.s64 	%rd12, %rd10, %rd11;
	ld.global.f64 	%fd6, [%rd12+-8];
	add.f64 	%fd7, %fd5, %fd6;
	ld.global.f64 	%fd8, [%rd12];
	add.f64 	%fd9, %fd7, %fd8;
	ld.global.f64 	%fd10, [%rd12+8];
	add.f64 	%fd11, %fd9, %fd10;
	shl.b32 	%r24, %r8, 1;
	add.s32 	%r25, %r22, %r24;
	cvt.s64.s32 	%rd13, %r25;
	add.s64 	%rd14, %rd13, %rd5;
	shl.b64 	%rd15, %rd14, 3;
	add.s64 	%rd16, %rd3, %rd15;
	ld.global.f64 	%fd12, [%rd16+-8];
	add.f64 	%fd13, %fd11, %fd12;
	add.s64 	%rd17, %rd12, %rd11;
	ld.global.f64 	%fd14, [%rd17];
	add.f64 	%fd15, %fd13, %fd14;
	ld.global.f64 	%fd16, [%rd17+8];
	add.f64 	%fd17, %fd15, %fd16;
	div.rn.f64 	%fd18, %fd17, 0d4022000000000000;
	cvta.to.global.u64 	%rd18, %rd2;
	mul.wide.s32 	%rd19, %r4, 8;
	add.s64 	%rd20, %rd18, %rd19;
	st.global.f64 	[%rd20], %fd18;
$L__BB1_5:
	ret;

}
	// .globl	_Z28compute_one_iteration_sharedPdS_i
.visible .entry _Z28compute_one_iteration_sharedPdS_i(
	.param .u64 .ptr .align 1 _Z28compute_one_iteration_sharedPdS_i_param_0,
	.param .u64 .ptr .align 1 _Z28compute_one_iteration_sharedPdS_i_param_1,
	.param .u32 _Z28compute_one_iteration_sharedPdS_i_param_2
)
{
	.reg .pred 	%p<14>;
	.reg .b32 	%r<39>;
	.reg .b64 	%rd<23>;
	.reg .b64 	%fd<20>;

	ld.param.u64 	%rd2, [_Z28compute_one_iteration_sharedPdS_i_param_0];
	ld.param.u64 	%rd3, [_Z28compute_one_iteration_sharedPdS_i_param_1];
	ld.param.u32 	%r8, [_Z28compute_one_iteration_sharedPdS_i_param_2];
	cvta.to.global.u64 	%rd1, %rd3;
	mov.u32 	%r9, %ctaid.x;
	mov.u32 	%r1, %ntid.x;
	add.s32 	%r10, %r1, -2;
	mov.u32 	%r2, %tid.x;
	mad.lo.s32 	%r3, %r10, %r9, %r2;
	mov.u32 	%r11, %ctaid.y;
	mov.u32 	%r12, %ntid.y;
	add.s32 	%r13, %r12, -2;
	mov.u32 	%r4, %tid.y;
	mad.lo.s32 	%r5, %r13, %r11, %r4;
	mad.lo.s32 	%r6, %r8, %r5, %r3;
	or.b32  	%r14, %r3, %r5;
	setp.lt.s32 	%p1, %r14, 0;
	max.s32 	%r15, %r5, %r3;
	setp.ge.s32 	%p2, %r15, %r8;
	mad.lo.s32 	%r16, %r4, %r1, %r2;
	shl.b32 	%r17, %r16, 3;
	mov.u32 	%r18, sdata;
	add.s32 	%r7, %r18, %r17;
	or.pred  	%p3, %p2, %p1;
	@%p3 bra 	$L__BB2_2;
	cvta.to.global.u64 	%rd4, %rd2;
	mul.wide.s32 	%rd5, %r6, 8;
	add.s64 	%rd6, %rd4, %rd5;
	ld.global.f64 	%fd1, [%rd6];
	st.shared.f64 	[%r7], %fd1;
	bar.sync 	0;
$L__BB2_2:
	setp.eq.s32 	%p4, %r4, 0;
	add.s32 	%r20, %r1, -1;
	setp.ge.u32 	%p5, %r4, %r20;
	setp.eq.s32 	%p6, %r2, 0;
	or.pred  	%p7, %p4, %p6;
	or.pred  	%p8, %p7, %p5;
	setp.ge.u32 	%p9, %r2, %r20;
	or.pred  	%p10, %p8, %p9;
	@%p10 bra 	$L__BB2_5;
	add.s32 	%r22, %r8, -1;
	min.s32 	%r23, %r5, %r3;
	setp.lt.s32 	%p11, %r23, 1;
	setp.ge.s32 	%p12, %r15, %r22;
	or.pred  	%p13, %p12, %p11;
	@%p13 bra 	$L__BB2_5;
	add.s32 	%r25, %r4, -1;
	mad.lo.s32 	%r26, %r25, %r1, %r2;
	shl.b32 	%r27, %r26, 3;
	add.s32 	%r29, %r18, %r27;
	ld.shared.f64 	%fd2, [%r29+-8];
	ld.shared.f64 	%fd3, [%r29];
	add.f64 	%fd4, %fd2, %fd3;
	ld.shared.f64 	%fd5, [%r29+8];
	add.f64 	%fd6, %fd4, %fd5;
	ld.shared.f64 	%fd7, [%r7+-8];
	add.f64 	%fd8, %fd6, %fd7;
	ld.shared.f64 	%fd9, [%r7];
	add.f64 	%fd10, %fd8, %fd9;
	ld.shared.f64 	%fd11, [%r7+8];
	add.f64 	%fd12, %fd10, %fd11;
	shl.b32 	%r30, %r1, 3;
	add.s32 	%r31, %r7, %r30;
	ld.shared.f64 	%fd13, [%r31+-8];
	add.f64 	%fd14, %fd12, %fd13;
	ld.shared.f64 	%fd15, [%r31];
	add.f64 	%fd16, %fd14, %fd15;
	ld.shared.f64 	%fd17, [%r31+8];
	add.f64 	%fd18, %fd16, %fd17;
	div.rn.f64 	%fd19, %fd18, 0d4022000000000000;
	mul.wide.s32 	%rd7, %r6, 8;
	add.s64 	%rd8, %rd1, %rd7;
	st.global.f64 	[%rd8], %fd19;
$L__BB2_5:
	shr.u32 	%r32, %r8, 31;
	add.s32 	%r33, %r8, %r32;
	shr.s32 	%r34, %r33, 1;
	add.s32 	%r35, %r34, -1;
	mul.lo.s32 	%r36, %r35, %r8;
	cvt.s64.s32 	%rd9, %r36;
	cvt.s64.s32 	%rd10, %r34;
	add.s64 	%rd11, %rd9, %rd10;
	shl.b64 	%rd12, %rd11, 3;
	add.s64 	%rd13, %rd1, %rd12;
	mov.b64 	%rd14, 4652007308841189376;
	st.global.u64 	[%rd13+-8], %rd14;
	mul.lo.s32 	%r37, %r34, %r8;
	cvt.s64.s32 	%rd15, %r37;
	add.s64 	%rd16, %rd15, %rd10;
	shl.b64 	%rd17, %rd16, 3;
	add.s64 	%rd18, %rd1, %rd17;
	st.global.u64 	[%rd18+-8], %rd14;
	add.s32 	%r38, %r36, %r34;
	mul.wide.s32 	%rd19, %r38, 8;
	add.s64 	%rd20, %rd1, %rd19;
	st.global.u64 	[%rd20], %rd14;
	mul.wide.s32 	%rd21, %r8, 8;
	add.s64 	%rd22, %rd20, %rd21;
	st.global.u64 	[%rd22], %rd14;
	ret;

}


// ===== COMPILED SASS (sm_100) =====

	.target	sm_100

	.elftype	@"ET_EXEC"


//--------------------- .note.nv.tkinfo           --------------------------
	.section	.note.nv.tkinfo,"",@"SHT_NOTE"
	.sectionflags	@"SHF_NOTE_NV_TKINFO"
	.tkinfo
        /*0018*/ 	.word	0x00000002
        /*0030*/ 	.string	""
        /*0030*/ 	.string	"ptxas"
        /*0030*/ 	.string	"Cuda compilation tools, release 13.0, V13.0.88"
        /*0030*/ 	.string	"Build cuda_13.0.r13.0/compiler.36424714_0"
        /*0030*/ 	.string	"-arch sm_100 -m 64 "



//--------------------- .note.nv.cuinfo           --------------------------
	.section	.note.nv.cuinfo,"",@"SHT_NOTE"
	.sectionflags	@"SHF_NOTE_NV_CUINFO"
        /*0018*/ 	.short	0x0002
        /*001a*/ 	.short	0x0064
        /*001c*/ 	.short	0x0082
	.zero		2


//--------------------- .nv.info                  --------------------------
	.section	.nv.info,"",@"SHT_CUDA_INFO"
	.align	4


	//----- nvinfo : EIATTR_REGCOUNT
	.align		4
        /*0000*/ 	.byte	0x04, 0x2f
        /*0002*/ 	.short	(.L_1 - .L_0)
	.align		4
.L_0:
        /*0004*/ 	.word	index@(_Z21compute_one_iterationPdS_i)
        /*0008*/ 	.word	0x00000020


	//----- nvinfo : EIATTR_FRAME_SIZE
	.align		4
.L_1:
        /*000c*/ 	.byte	0x04, 0x11
        /*000e*/ 	.short	(.L_3 - .L_2)
	.align		4
.L_2:
        /*0010*/ 	.word	index@($__internal_2_$__cuda_sm20_div_rn_f64_full)
        /*0014*/ 	.word	0x00000000


	//----- nvinfo : EIATTR_FRAME_SIZE
	.align		4
.L_3:
        /*0018*/ 	.byte	0x04, 0x11
        /*001a*/ 	.short	(.L_5 - .L_4)
	.align		4
.L_4:
        /*001c*/ 	.word	index@(_Z21compute_one_iterationPdS_i)
        /*0020*/ 	.word	0x00000000


	//----- nvinfo : EIATTR_REGCOUNT
	.align		4
.L_5:
        /*0024*/ 	.byte	0x04, 0x2f
        /*0026*/ 	.short	(.L_7 - .L_6)
	.align		4
.L_6:
        /*0028*/ 	.word	index@(_Z31compute_one_iteration_smart_midPdS_i)
        /*002c*/ 	.word	0x0000001a


	//----- nvinfo : EIATTR_FRAME_SIZE
	.align		4
.L_7:
        /*0030*/ 	.byte	0x04, 0x11
        /*0032*/ 	.short	(.L_9 - .L_8)
	.align		4
.L_8:
        /*0034*/ 	.word	index@($__internal_1_$__cuda_sm20_div_rn_f64_full)
        /*0038*/ 	.word	0x00000000


	//----- nvinfo : EIATTR_FRAME_SIZE
	.align		4
.L_9:
        /*003c*/ 	.byte	0x04, 0x11
        /*003e*/ 	.short	(.L_11 - .L_10)
	.align		4
.L_10:
        /*0040*/ 	.word	index@(_Z31compute_one_iteration_smart_midPdS_i)
        /*0044*/ 	.word	0x00000000


	//----- nvinfo : EIATTR_REGCOUNT
	.align		4
.L_11:
        /*0048*/ 	.byte	0x04, 0x2f
        /*004a*/ 	.short	(.L_13 - .L_12)
	.align		4
.L_12:
        /*004c*/ 	.word	index@(_Z28compute_one_iteration_sharedPdS_i)
        /*0050*/ 	.word	0x00000017


	//----- nvinfo : EIATTR_FRAME_SIZE
	.align		4
.L_13:
        /*0054*/ 	.byte	0x04, 0x11
        /*0056*/ 	.short	(.L_15 - .L_14)
	.align		4
.L_14:
        /*0058*/ 	.word	index@($__internal_0_$__cuda_sm20_div_rn_f64_full)
        /*005c*/ 	.word	0x00000000


	//----- nvinfo : EIATTR_FRAME_SIZE
	.align		4
.L_15:
        /*0060*/ 	.byte	0x04, 0x11
        /*0062*/ 	.short	(.L_17 - .L_16)
	.align		4
.L_16:
        /*0064*/ 	.word	index@(_Z28compute_one_iteration_sharedPdS_i)
        /*0068*/ 	.word	0x00000000


	//----- nvinfo : EIATTR_MIN_STACK_SIZE
	.align		4
.L_17:
        /*006c*/ 	.byte	0x04, 0x12
        /*006e*/ 	.short	(.L_19 - .L_18)
	.align		4
.L_18:
        /*0070*/ 	.word	index@(_Z28compute_one_iteration_sharedPdS_i)
        /*0074*/ 	.word	0x00000000


	//----- nvinfo : EIATTR_MIN_STACK_SIZE
	.align		4
.L_19:
        /*0078*/ 	.byte	0x04, 0x12
        /*007a*/ 	.short	(.L_21 - .L_20)
	.align		4
.L_20:
        /*007c*/ 	.word	index@(_Z31compute_one_iteration_smart_midPdS_i)
        /*0080*/ 	.word	0x00000000


	//----- nvinfo : EIATTR_MIN_STACK_SIZE
	.align		4
.L_21:
        /*0084*/ 	.byte	0x04, 0x12
        /*0086*/ 	.short	(.L_23 - .L_22)
	.align		4
.L_22:
        /*0088*/ 	.word	index@(_Z21compute_one_iterationPdS_i)
        /*008c*/ 	.word	0x00000000
.L_23:


//--------------------- .nv.compat                --------------------------
	.section	.nv.compat,"",@"SHT_CUDA_COMPAT_INFO"
	.align	4
        /*0000*/ 	.byte	0x02, 0x09, 0x00, 0x00, 0x02, 0x02, 0x01, 0x00, 0x02, 0x05, 0x05, 0x00, 0x03, 0x07, 0x01, 0x01
        /*0010*/ 	.byte	0x02, 0x03, 0x00, 0x00, 0x02, 0x06, 0x01, 0x00, 0x04, 0x0b, 0x08, 0x00, 0x01, 0x00, 0x00, 0x00
        /*0020*/ 	.byte	0x00, 0x00, 0x00, 0x00


//--------------------- .nv.info._Z28compute_one_iteration_sharedPdS_i --------------------------
	.section	.nv.info._Z28compute_one_iteration_sharedPdS_i,"",@"SHT_CUDA_INFO"
	.sectionflags	@""
	.align	4


	//----- nvinfo : EIATTR_CUDA_API_VERSION
	.align		4
        /*0000*/ 	.byte	0x04, 0x37
        /*0002*/ 	.short	(.L_25 - .L_24)
.L_24:
        /*0004*/ 	.word	0x00000082


	//----- nvinfo : EIATTR_KPARAM_INFO
	.align		4
.L_25:
        /*0008*/ 	.byte	0x04, 0x17
        /*000a*/ 	.short	(.L_27 - .L_26)
.L_26:
        /*000c*/ 	.word	0x00000000
        /*0010*/ 	.short	0x0002
        /*0012*/ 	.short	0x0010
        /*0014*/ 	.byte	0x00, 0xf0, 0x11, 0x00


	//----- nvinfo : EIATTR_KPARAM_INFO
	.align		4
.L_27:
        /*0018*/ 	.byte	0x04, 0x17
        /*001a*/ 	.short	(.L_29 - .L_28)
.L_28:
        /*001c*/ 	.word	0x00000000
        /*0020*/ 	.short	0x0001
        /*0022*/ 	.short	0x0008
        /*0024*/ 	.byte	0x00, 0xf5, 0x21, 0x00


	//----- nvinfo : EIATTR_KPARAM_INFO
	.align		4
.L_29:
        /*0028*/ 	.byte	0x04, 0x17
        /*002a*/ 	.short	(.L_31 - .L_30)
.L_30:
        /*002c*/ 	.word	0x00000000
        /*0030*/ 	.short	0x0000
        /*0032*/ 	.short	0x0000
        /*0034*/ 	.byte	0x00, 0xf5, 0x21, 0x00


	//----- nvinfo : EIATTR_SPARSE_MMA_MASK
	.align		4
.L_31:
        /*0038*/ 	.byte	0x03, 0x50
        /*003a*/ 	.short	0x0000


	//----- nvinfo : EIATTR_MAXREG_COUNT
	.align		4
        /*003c*/ 	.byte	0x03, 0x1b
        /*003e*/ 	.short	0x00ff


	//----- nvinfo : EIATTR_NUM_BARRIERS
	.align		4
        /*0040*/ 	.byte	0x02, 0x4c
        /*0042*/ 	.byte	0x01
	.zero		1


	//----- nvinfo : EIATTR_MERCURY_ISA_VERSION
	.align		4
        /*0044*/ 	.byte	0x03, 0x5f
        /*0046*/ 	.short	0x0101


	//----- nvinfo : EIATTR_VRC_CTA_INIT_COUNT
	.align		4
        /*0048*/ 	.byte	0x02, 0x4a
	.zero		1
	.zero		1


	//----- nvinfo : EIATTR_EXIT_INSTR_OFFSETS
	.align		4
        /*004c*/ 	.byte	0x04, 0x1c
        /*004e*/ 	.short	(.L_33 - .L_32)


	//   ....[0]....
.L_32:
        /*0050*/ 	.word	0x000006f0


	//----- nvinfo : EIATTR_CRS_STACK_SIZE
	.align		4
.L_33:
        /*0054*/ 	.byte	0x04, 0x1e
        /*0056*/ 	.short	(.L_35 - .L_34)
.L_34:
        /*0058*/ 	.word	0x00000000


	//----- nvinfo : EIATTR_CBANK_PARAM_SIZE
	.align		4
.L_35:
        /*005c*/ 	.byte	0x03, 0x19
        /*005e*/ 	.short	0x0014


	//----- nvinfo : EIATTR_PARAM_CBANK
	.align		4
        /*0060*/ 	.byte	0x04, 0x0a
        /*0062*/ 	.short	(.L_37 - .L_36)
	.align		4
.L_36:
        /*0064*/ 	.word	index@(.nv.constant0._Z28compute_one_iteration_sharedPdS_i)
        /*0068*/ 	.short	0x0380
        /*006a*/ 	.short	0x0014


	//----- nvinfo : EIATTR_SW_WAR
	.align		4
.L_37:
        /*006c*/ 	.byte	0x04, 0x36
        /*006e*/ 	.short	(.L_39 - .L_38)
.L_38:
        /*0070*/ 	.word	0x00000008
.L_39:


//--------------------- .nv.info._Z31compute_one_iteration_smart_midPdS_i --------------------------
	.section	.nv.info._Z31compute_one_iteration_smart_midPdS_i,"",@"SHT_CUDA_INFO"
	.sectionflags	@""
	.align	4


	//----- nvinfo : EIATTR_CUDA_API_VERSION
	.align		4
        /*0000*/ 	.byte	0x04, 0x37
        /*0002*/ 	.short	(.L_41 - .L_40)
.L_40:
        /*0004*/ 	.word	0x00000082


	//----- nvinfo : EIATTR_KPARAM_INFO
	.align		4
.L_41:
        /*0008*/ 	.byte	0x04, 0x17
        /*000a*/ 	.short	(.L_43 - .L_42)
.L_42:
        /*000c*/ 	.word	0x00000000
        /*0010*/ 	.short	0x0002
        /*0012*/ 	.short	0x0010
        /*0014*/ 	.byte	0x00, 0xf0, 0x11, 0x00


	//----- nvinfo : EIATTR_KPARAM_INFO
	.align		4
.L_43:
        /*0018*/ 	.byte	0x04, 0x17
        /*001a*/ 	.short	(.L_45 - .L_44)
.L_44:
        /*001c*/ 	.word	0x00000000
        /*0020*/ 	.short	0x0001
        /*0022*/ 	.short	0x0008
        /*0024*/ 	.byte	0x00, 0xf5, 0x21, 0x00


	//----- nvinfo : EIATTR_KPARAM_INFO
	.align		4
.L_45:
        /*0028*/ 	.byte	0x04, 0x17
        /*002a*/ 	.short	(.L_47 - .L_46)
.L_46:
        /*002c*/ 	.word	0x00000000
        /*0030*/ 	.short	0x0000
        /*0032*/ 	.short	0x0000
        /*0034*/ 	.byte	0x00, 0xf5, 0x21, 0x00


	//----- nvinfo : EIATTR_SPARSE_MMA_MASK
	.align		4
.L_47:
        /*0038*/ 	.byte	0x03, 0x50
        /*003a*/ 	.short	0x0000


	//----- nvinfo : EIATTR_MAXREG_COUNT
	.align		4
        /*003c*/ 	.byte	0x03, 0x1b
        /*003e*/ 	.short	0x00ff


	//----- nvinfo : EIATTR_MERCURY_ISA_VERSION
	.align		4
        /*0040*/ 	.byte	0x03, 0x5f
        /*0042*/ 	.short	0x0101


	//----- nvinfo : EIATTR_VRC_CTA_INIT_COUNT
	.align		4
        /*0044*/ 	.byte	0x02, 0x4a
	.zero		1
	.zero		1


	//----- nvinfo : EIATTR_EXIT_INSTR_OFFSETS
	.align		4
        /*0048*/ 	.byte	0x04, 0x1c
        /*004a*/ 	.short	(.L_49 - .L_48)


	//   ....[0]....
.L_48:
        /*004c*/ 	.word	0x00000160


	//   ....[1]....
        /*0050*/ 	.word	0x000001c0


	//   ....[2]....
        /*0054*/ 	.word	0x00000560


	//----- nvinfo : EIATTR_CRS_STACK_SIZE
	.align		4
.L_49:
        /*0058*/ 	.byte	0x04, 0x1e
        /*005a*/ 	.short	(.L_51 - .L_50)
.L_50:
        /*005c*/ 	.word	0x00000000


	//----- nvinfo : EIATTR_CBANK_PARAM_SIZE
	.align		4
.L_51:
        /*0060*/ 	.byte	0x03, 0x19
        /*0062*/ 	.short	0x0014


	//----- nvinfo : EIATTR_PARAM_CBANK
	.align		4
        /*0064*/ 	.byte	0x04, 0x0a
        /*0066*/ 	.short	(.L_53 - .L_52)
	.align		4
.L_52:
        /*0068*/ 	.word	index@(.nv.constant0._Z31compute_one_iteration_smart_midPdS_i)
        /*006c*/ 	.short	0x0380
        /*006e*/ 	.short	0x0014


	//----- nvinfo : EIATTR_SW_WAR
	.align		4
.L_53:
        /*0070*/ 	.byte	0x04, 0x36
        /*0072*/ 	.short	(.L_55 - .L_54)
.L_54:
        /*0074*/ 	.word	0x00000008
.L_55:


//--------------------- .nv.info._Z21compute_one_iterationPdS_i --------------------------
	.section	.nv.info._Z21compute_one_iterationPdS_i,"",@"SHT_CUDA_INFO"
	.sectionflags	@""
	.align	4


	//----- nvinfo : EIATTR_CUDA_API_VERSION
	.align		4
        /*0000*/ 	.byte	0x04, 0x37
        /*0002*/ 	.short	(.L_57 - .L_56)
.L_56:
        /*0004*/ 	.word	0x00000082


	//----- nvinfo : EIATTR_KPARAM_INFO
	.align		4
.L_57:
        /*0008*/ 	.byte	0x04, 0x17
        /*000a*/ 	.short	(.L_59 - .L_58)
.L_58:
        /*000c*/ 	.word	0x00000000
        /*0010*/ 	.short	0x0002
        /*0012*/ 	.short	0x0010
        /*0014*/ 	.byte	0x00, 0xf0, 0x11, 0x00


	//----- nvinfo : EIATTR_KPARAM_INFO
	.align		4
.L_59:
        /*0018*/ 	.byte	0x04, 0x17
        /*001a*/ 	.short	(.L_61 - .L_60)
.L_60:
        /*001c*/ 	.word	0x00000000
        /*0020*/ 	.short	0x0001
        /*0022*/ 	.short	0x0008
        /*0024*/ 	.byte	0x00, 0xf5, 0x21, 0x00


	//----- nvinfo : EIATTR_KPARAM_INFO
	.align		4
.L_61:
        /*0028*/ 	.byte	0x04, 0x17
        /*002a*/ 	.short	(.L_63 - .L_62)
.L_62:
        /*002c*/ 	.word	0x00000000
        /*0030*/ 	.short	0x0000
        /*0032*/ 	.short	0x0000
        /*0034*/ 	.byte	0x00, 0xf5, 0x21, 0x00


	//----- nvinfo : EIATTR_SPARSE_MMA_MASK
	.align		4
.L_63:
        /*0038*/ 	.byte	0x03, 0x50
        /*003a*/ 	.short	0x0000


	//----- nvinfo : EIATTR_MAXREG_COUNT
	.align		4
        /*003c*/ 	.byte	0x03, 0x1b
        /*003e*/ 	.short	0x00ff


	//----- nvinfo : EIATTR_MERCURY_ISA_VERSION
	.align		4
        /*0040*/ 	.byte	0x03, 0x5f
        /*0042*/ 	.short	0x0101


	//----- nvinfo : EIATTR_VRC_CTA_INIT_COUNT
	.align		4
        /*0044*/ 	.byte	0x02, 0x4a
	.zero		1
	.zero		1


	//----- nvinfo : EIATTR_EXIT_INSTR_OFFSETS
	.align		4
        /*0048*/ 	.byte	0x04, 0x1c
        /*004a*/ 	.short	(.L_65 - .L_64)


	//   ....[0]....
.L_64:
        /*004c*/ 	.word	0x000006b0


	//----- nvinfo : EIATTR_CRS_STACK_SIZE
	.align		4
.L_65:
        /*0050*/ 	.byte	0x04, 0x1e
        /*0052*/ 	.short	(.L_67 - .L_66)
.L_66:
        /*0054*/ 	.word	0x00000000


	//----- nvinfo : EIATTR_CBANK_PARAM_SIZE
	.align		4
.L_67:
        /*0058*/ 	.byte	0x03, 0x19
        /*005a*/ 	.short	0x0014


	//----- nvinfo : EIATTR_PARAM_CBANK
	.align		4
        /*005c*/ 	.byte	0x04, 0x0a
        /*005e*/ 	.short	(.L_69 - .L_68)
	.align		4
.L_68:
        /*0060*/ 	.word	index@(.nv.constant0._Z21compute_one_iterationPdS_i)
        /*0064*/ 	.short	0x0380
        /*0066*/ 	.short	0x0014


	//----- nvinfo : EIATTR_SW_WAR
	.align		4
.L_69:
        /*0068*/ 	.byte	0x04, 0x36
        /*006a*/ 	.short	(.L_71 - .L_70)
.L_70:
        /*006c*/ 	.word	0x00000008
.L_71:


//--------------------- .nv.callgraph             --------------------------
	.section	.nv.callgraph,"",@"SHT_CUDA_CALLGRAPH"
	.align	4
	.sectionentsize	8
	.align		4
        /*0000*/ 	.word	0x00000000
	.align		4
        /*0004*/ 	.word	0xffffffff
	.align		4
        /*0008*/ 	.word	0x00000000
	.align		4
        /*000c*/ 	.word	0xfffffffe
	.align		4
        /*0010*/ 	.word	0x00000000
	.align		4
        /*0014*/ 	.word	0xfffffffd
	.align		4
        /*0018*/ 	.word	0x00000000
	.align		4
        /*001c*/ 	.word	0xfffffffc


//--------------------- .text._Z28compute_one_iteration_sharedPdS_i --------------------------
	.section	.text._Z28compute_one_iteration_sharedPdS_i,"ax",@progbits
	.align	128
        .global         _Z28compute_one_iteration_sharedPdS_i
        .type           _Z28compute_one_iteration_sharedPdS_i,@function
        .size           _Z28compute_one_iteration_sharedPdS_i,(.L_x_25 - _Z28compute_one_iteration_sharedPdS_i)
        .other          _Z28compute_one_iteration_sharedPdS_i,@"STO_CUDA_ENTRY STV_DEFAULT"
_Z28compute_one_iteration_sharedPdS_i:
.text._Z28compute_one_iteration_sharedPdS_i:
[----:B------:R-:W-:Y:S01]  /*0000*/  LDC R1, c[0x0][0x37c] ;  /* 0x0000df00ff017b82 */ /* 0x000fe20000000800 */
[----:B------:R-:W0:Y:S07]  /*0010*/  S2R R9, SR_TID.X ;  /* 0x0000000000097919 */ /* 0x000e2e0000002100 */
[----:B------:R-:W1:Y:S01]  /*0020*/  LDC R6, c[0x0][0x360] ;  /* 0x0000d800ff067b82 */ /* 0x000e620000000800 */
[----:B------:R-:W2:Y:S01]  /*0030*/  LDCU UR6, c[0x0][0x390] ;  /* 0x00007200ff0677ac */ /* 0x000ea20008000800 */
[----:B------:R-:W3:Y:S01]  /*0040*/  S2R R11, SR_TID.Y ;  /* 0x00000000000b7919 */ /* 0x000ee20000002200 */
[----:B------:R-:W4:Y:S05]  /*0050*/  LDCU.64 UR8, c[0x0][0x358] ;  /* 0x00006b00ff0877ac */ /* 0x000f2a0008000a00 */
[----:B------:R-:W5:Y:S08]  /*0060*/  LDC R2, c[0x0][0x364] ;  /* 0x0000d900ff027b82 */ /* 0x000f700000000800 */
[----:B------:R-:W0:Y:S08]  /*0070*/  S2UR UR4, SR_CTAID.X ;  /* 0x00000000000479c3 */ /* 0x000e300000002500 */
[----:B------:R-:W3:Y:S01]  /*0080*/  S2UR UR5, SR_CTAID.Y ;  /* 0x00000000000579c3 */ /* 0x000ee20000002600 */
[----:B-1----:R-:W-:-:S02]  /*0090*/  VIADD R0, R6, 0xfffffffe ;  /* 0xfffffffe06007836 */ /* 0x002fc40000000000 */
[----:B-----5:R-:W-:Y:S02]  /*00a0*/  VIADD R2, R2, 0xfffffffe ;  /* 0xfffffffe02027836 */ /* 0x020fe40000000000 */
[----:B0-----:R-:W-:Y:S02]  /*00b0*/  IMAD R4, R0, UR4, R9 ;  /* 0x0000000400047c24 */ /* 0x001fe4000f8e0209 */
[----:B---3--:R-:W-:-:S05]  /*00c0*/  IMAD R5, R2, UR5, R11 ;  /* 0x0000000502057c24 */ /* 0x008fca000f8e020b */
[CC--:B------:R-:W-:Y:S02]  /*00d0*/  LOP3.LUT R0, R4.reuse, R5.reuse, RZ, 0xfc, !PT ;  /* 0x0000000504007212 */ /* 0x0c0fe400078efcff */
[----:B------:R-:W-:Y:S02]  /*00e0*/  VIMNMX R8, PT, PT, R4, R5, !PT ;  /* 0x0000000504087248 */ /* 0x000fe40007fe0100 */
[----:B------:R-:W-:Y:S01]  /*00f0*/  ISETP.GE.AND P0, PT, R0, RZ, PT ;  /* 0x000000ff0000720c */ /* 0x000fe20003f06270 */
[----:B--2---:R-:W-:-:S03]  /*0100*/  IMAD R0, R5, UR6, R4 ;  /* 0x0000000605007c24 */ /* 0x004fc6000f8e0204 */
[----:B------:R-:W-:-:S13]  /*0110*/  ISETP.GE.OR P0, PT, R8, UR6, !P0 ;  /* 0x0000000608007c0c */ /* 0x000fda000c706670 */
[----:B------:R-:W0:Y:S02]  /*0120*/  @!P0 LDC.64 R2, c[0x0][0x380] ;  /* 0x0000e000ff028b82 */ /* 0x000e240000000a00 */
[----:B0-----:R-:W-:-:S06]  /*0130*/  @!P0 IMAD.WIDE R2, R0, 0x8, R2 ;  /* 0x0000000800028825 */ /* 0x001fcc00078e0202 */
[----:B----4-:R-:W2:Y:S01]  /*0140*/  @!P0 LDG.E.64 R2, desc[UR8][R2.64] ;  /* 0x0000000802028981 */ /* 0x010ea2000c1e1b00 */
[----:B------:R-:W0:Y:S01]  /*0150*/  S2UR UR5, SR_CgaCtaId ;  /* 0x00000000000579c3 */ /* 0x000e220000008800 */
[----:B------:R-:W-:Y:S01]  /*0160*/  UMOV UR4, 0x400 ;  /* 0x0000040000047882 */ /* 0x000fe20000000000 */
[----:B------:R-:W-:Y:S01]  /*0170*/  IMAD R7, R6, R11, R9 ;  /* 0x0000000b06077224 */ /* 0x000fe200078e0209 */
[----:B------:R-:W-:Y:S01]  /*0180*/  ISETP.NE.AND P1, PT, R9, RZ, PT ;  /* 0x000000ff0900720c */ /* 0x000fe20003f25270 */
[----:B------:R-:W-:Y:S01]  /*0190*/  BSSY.RECONVERGENT B0, `(.L_x_0) ;  /* 0x000003b000007945 */ /* 0x000fe20003800200 */
[----:B------:R-:W-:Y:S01]  /*01a0*/  VIMNMX R5, PT, PT, R4, R5, PT ;  /* 0x0000000504057248 */ /* 0x000fe20003fe0100 */
[----:B------:R-:W-:Y:S01]  /*01b0*/  VIADD R4, R6, 0xffffffff ;  /* 0xffffffff06047836 */ /* 0x000fe20000000000 */
[----:B------:R-:W-:-:S04]  /*01c0*/  ISETP.EQ.OR P1, PT, R11, RZ, !P1 ;  /* 0x000000ff0b00720c */ /* 0x000fc80004f22670 */
[----:B------:R-:W-:-:S04]  /*01d0*/  ISETP.GE.U32.OR P1, PT, R11, R4, P1 ;  /* 0x000000040b00720c */ /* 0x000fc80000f26470 */
[----:B------:R-:W-:Y:S01]  /*01e0*/  ISETP.GE.U32.OR P1, PT, R9, R4, P1 ;  /* 0x000000040900720c */ /* 0x000fe20000f26470 */
[----:B0-----:R-:W-:Y:S02]  /*01f0*/  ULEA UR4, UR5, UR4, 0x18 ;  /* 0x0000000405047291 */ /* 0x001fe4000f8ec0ff */
[----:B------:R-:W-:-:S04]  /*0200*/  UIADD3 UR5, UPT, UPT, UR6, -0x1, URZ ;  /* 0xffffffff06057890 */ /* 0x000fc8000fffe0ff */
[----:B------:R-:W-:-:S05]  /*0210*/  LEA R19, R7, UR4, 0x3 ;  /* 0x0000000407137c11 */ /* 0x000fca000f8e18ff */
[----:B--2---:R0:W-:Y:S01]  /*0220*/  @!P0 STS.64 [R19], R2 ;  /* 0x0000000213008388 */ /* 0x0041e20000000a00 */
[----:B------:R-:W-:Y:S01]  /*0230*/  @!P0 BAR.SYNC.DEFER_BLOCKING 0x0 ;  /* 0x0000000000008b1d */ /* 0x000fe20000010000 */
[----:B------:R-:W-:-:S04]  /*0240*/  ISETP.GE.AND P0, PT, R5, 0x1, PT ;  /* 0x000000010500780c */ /* 0x000fc80003f06270 */
[----:B------:R-:W-:-:S04]  /*0250*/  ISETP.GE.OR P0, PT, R8, UR5, !P0 ;  /* 0x0000000508007c0c */ /* 0x000fc8000c706670 */
[----:B------:R-:W-:-:S13]  /*0260*/  PLOP3.LUT P0, PT, P1, P0, PT, 0xf8, 0x8f ;  /* 0x00000000008f781c */ /* 0x000fda0000f01f70 */
[----:B0-----:R-:W-:Y:S05]  /*0270*/  @P0 BRA `(.L_x_1) ;  /* 0x0000000000b00947 */ /* 0x001fea0003800000 */
[----:B------:R-:W-:Y:S01]  /*0280*/  VIADD R3, R11, 0xffffffff ;  /* 0xffffffff0b037836 */ /* 0x000fe20000000000 */
[----:B------:R-:W-:Y:S01]  /*0290*/  LDS.64 R12, [R19+-0x8] ;  /* 0xfffff800130c7984 */ /* 0x000fe20000000a00 */
[----:B------:R-:W-:Y:S01]  /*02a0*/  IMAD R20, R6, 0x8, R19 ;  /* 0x0000000806147824 */ /* 0x000fe200078e0213 */
[----:B------:R-:W-:Y:S01]  /*02b0*/  BSSY.RECONVERGENT B1, `(.L_x_2) ;  /* 0x0000025000017945 */ /* 0x000fe20003800200 */
[----:B------:R-:W-:Y:S01]  /*02c0*/  IMAD R3, R3, R6, R9 ;  /* 0x0000000603037224 */ /* 0x000fe200078e0209 */
[----:B------:R-:W-:Y:S04]  /*02d0*/  LDS.64 R4, [R19+0x8] ;  /* 0x0000080013047984 */ /* 0x000fe80000000a00 */
[----:B------:R-:W-:Y:S01]  /*02e0*/  LEA R18, R3, UR4, 0x3 ;  /* 0x0000000403127c11 */ /* 0x000fe2000f8e18ff */
[----:B------:R-:W-:Y:S04]  /*02f0*/  LDS.64 R6, [R20+-0x8] ;  /* 0xfffff80014067984 */ /* 0x000fe80000000a00 */
[----:B------:R-:W-:Y:S04]  /*0300*/  LDS.64 R8, [R18+-0x8] ;  /* 0xfffff80012087984 */ /* 0x000fe80000000a00 */
[----:B------:R-:W0:Y:S04]  /*0310*/  LDS.64 R10, [R18] ;  /* 0x00000000120a7984 */ /* 0x000e280000000a00 */
[----:B------:R-:W1:Y:S04]  /*0320*/  LDS.64 R14, [R18+0x8] ;  /* 0x00000800120e7984 */ /* 0x000e680000000a00 */
[----:B------:R-:W2:Y:S01]  /*0330*/  LDS.64 R2, [R19] ;  /* 0x0000000013027984 */ /* 0x000ea20000000a00 */
[----:B0-----:R-:W-:Y:S01]  /*0340*/  DADD R10, R8, R10 ;  /* 0x00000000080a7229 */ /* 0x001fe2000000000a */
[----:B------:R-:W0:Y:S01]  /*0350*/  MUFU.RCP64H R9, 9 ;  /* 0x4022000000097908 */ /* 0x000e220000001800 */
[----:B------:R-:W-:-:S06]  /*0360*/  IMAD.MOV.U32 R8, RZ, RZ, 0x1 ;  /* 0x00000001ff087424 */ /* 0x000fcc00078e00ff */
[----:B-1----:R-:W-:Y:S02]  /*0370*/  DADD R14, R10, R14 ;  /* 0x000000000a0e7229 */ /* 0x002fe4000000000e */
[----:B------:R-:W1:Y:S06]  /*0380*/  LDS.64 R10, [R20] ;  /* 0x00000000140a7984 */ /* 0x000e6c0000000a00 */
[----:B------:R-:W-:Y:S01]  /*0390*/  DADD R16, R14, R12 ;  /* 0x000000000e107229 */ /* 0x000fe2000000000c */
[----:B------:R-:W3:Y:S01]  /*03a0*/  LDS.64 R12, [R20+0x8] ;  /* 0x00000800140c7984 */ /* 0x000ee20000000a00 */
[----:B------:R-:W-:-:S02]  /*03b0*/  IMAD.MOV.U32 R14, RZ, RZ, 0x0 ;  /* 0x00000000ff0e7424 */ /* 0x000fc400078e00ff */
[----:B------:R-:W-:-:S04]  /*03c0*/  IMAD.MOV.U32 R15, RZ, RZ, 0x40220000 ;  /* 0x40220000ff0f7424 */ /* 0x000fc800078e00ff */
[----:B--2---:R-:W-:Y:S02]  /*03d0*/  DADD R2, R16, R2 ;  /* 0x0000000010027229 */ /* 0x004fe40000000002 */
[----:B0-----:R-:W-:-:S06]  /*03e0*/  DFMA R18, R8, -R14, 1 ;  /* 0x3ff000000812742b */ /* 0x001fcc000000080e */
[----:B------:R-:W-:Y:S02]  /*03f0*/  DADD R2, R2, R4 ;  /* 0x0000000002027229 */ /* 0x000fe40000000004 */
[----:B------:R-:W-:-:S06]  /*0400*/  DFMA R18, R18, R18, R18 ;  /* 0x000000121212722b */ /* 0x000fcc0000000012 */
[----:B------:R-:W-:Y:S02]  /*0410*/  DADD R2, R2, R6 ;  /* 0x0000000002027229 */ /* 0x000fe40000000006 */
[----:B------:R-:W-:-:S06]  /*0420*/  DFMA R18, R8, R18, R8 ;  /* 0x000000120812722b */ /* 0x000fcc0000000008 */
[----:B-1----:R-:W-:Y:S02]  /*0430*/  DADD R2, R2, R10 ;  /* 0x0000000002027229 */ /* 0x002fe4000000000a */
[----:B------:R-:W-:-:S06]  /*0440*/  DFMA R14, R18, -R14, 1 ;  /* 0x3ff00000120e742b */ /* 0x000fcc000000080e */
[----:B---3--:R-:W-:Y:S02]  /*0450*/  DADD R12, R2, R12 ;  /* 0x00000000020c7229 */ /* 0x008fe4000000000c */
[----:B------:R-:W-:-:S08]  /*0460*/  DFMA R14, R18, R14, R18 ;  /* 0x0000000e120e722b */ /* 0x000fd00000000012 */
[----:B------:R-:W-:Y:S01]  /*0470*/  DMUL R2, R12, R14 ;  /* 0x0000000e0c027228 */ /* 0x000fe20000000000 */
[----:B------:R-:W-:-:S07]  /*0480*/  FSETP.GEU.AND P1, PT, |R13|, 6.5827683646048100446e-37, PT ;  /* 0x036000000d00780b */ /* 0x000fce0003f2e200 */
[----:B------:R-:W-:-:S08]  /*0490*/  DFMA R4, R2, -9, R12 ;  /* 0xc02200000204782b */ /* 0x000fd0000000000c */
[----:B------:R-:W-:-:S10]  /*04a0*/  DFMA R2, R14, R4, R2 ;  /* 0x000000040e02722b */ /* 0x000fd40000000002 */
[----:B------:R-:W-:-:S05]  /*04b0*/  FFMA R4, RZ, 2.53125, R3 ;  /* 0x40220000ff047823 */ /* 0x000fca0000000003 */
[----:B------:R-:W-:-:S13]  /*04c0*/  FSETP.GT.AND P0, PT, |R4|, 1.469367938527859385e-39, PT ;  /* 0x001000000400780b */ /* 0x000fda0003f04200 */
[----:B------:R-:W-:Y:S05]  /*04d0*/  @P0 BRA P1, `(.L_x_3) ;  /* 0x0000000000080947 */ /* 0x000fea0000800000 */
[----:B------:R-:W-:-:S07]  /*04e0*/  MOV R6, 0x500 ;  /* 0x0000050000067802 */ /* 0x000fce0000000f00 */
[----:B------:R-:W-:Y:S05]  /*04f0*/  CALL.REL.NOINC `($__internal_0_$__cuda_sm20_div_rn_f64_full) ;  /* 0x0000000000807944 */ /* 0x000fea0003c00000 */
.L_x_3:
[----:B------:R-:W-:Y:S05]  /*0500*/  BSYNC.RECONVERGENT B1 ;  /* 0x0000000000017941 */ /* 0x000fea0003800200 */
.L_x_2:
[----:B------:R-:W0:Y:S02]  /*0510*/  LDC.64 R4, c[0x0][0x388] ;  /* 0x0000e200ff047b82 */ /* 0x000e240000000a00 */
[----:B0-----:R-:W-:-:S05]  /*0520*/  IMAD.WIDE R4, R0, 0x8, R4 ;  /* 0x0000000800047825 */ /* 0x001fca00078e0204 */
[----:B------:R0:W-:Y:S02]  /*0530*/  STG.E.64 desc[UR8][R4.64], R2 ;  /* 0x0000000204007986 */ /* 0x0001e4000c101b08 */
.L_x_1:
[----:B------:R-:W-:Y:S05]  /*0540*/  BSYNC.RECONVERGENT B0 ;  /* 0x0000000000007941 */ /* 0x000fea0003800200 */
.L_x_0:
[----:B------:R-:W1:Y:S08]  /*0550*/  LDC R13, c[0x0][0x390] ;  /* 0x0000e400ff0d7b82 */ /* 0x000e700000000800 */
[----:B0-----:R-:W0:Y:S08]  /*0560*/  LDC.64 R2, c[0x0][0x388] ;  /* 0x0000e200ff027b82 */ /* 0x001e300000000a00 */
[----:B------:R-:W2:Y:S01]  /*0570*/  LDC.64 R4, c[0x0][0x388] ;  /* 0x0000e200ff047b82 */ /* 0x000ea20000000a00 */
[----:B-1----:R-:W-:-:S04]  /*0580*/  LEA.HI R0, R13, R13, RZ, 0x1 ;  /* 0x0000000d0d007211 */ /* 0x002fc800078f08ff */
[----:B------:R-:W-:-:S04]  /*0590*/  SHF.R.S32.HI R0, RZ, 0x1, R0 ;  /* 0x00000001ff007819 */ /* 0x000fc80000011400 */
[----:B------:R-:W-:Y:S01]  /*05a0*/  SHF.R.S32.HI R8, RZ, 0x1f, R0 ;  /* 0x0000001fff087819 */ /* 0x000fe20000011400 */
[C---:B------:R-:W-:Y:S02]  /*05b0*/  VIADD R6, R0.reuse, 0xffffffff ;  /* 0xffffffff00067836 */ /* 0x040fe40000000000 */
[-C--:B------:R-:W-:Y:S02]  /*05c0*/  IMAD R9, R0, R13.reuse, RZ ;  /* 0x0000000d00097224 */ /* 0x080fe400078e02ff */
[----:B------:R-:W-:-:S03]  /*05d0*/  IMAD R7, R6, R13, RZ ;  /* 0x0000000d06077224 */ /* 0x000fc600078e02ff */
[C---:B------:R-:W-:Y:S02]  /*05e0*/  IADD3 R10, P0, PT, R0.reuse, R9, RZ ;  /* 0x00000009000a7210 */ /* 0x040fe40007f1e0ff */
[C---:B------:R-:W-:Y:S02]  /*05f0*/  IADD3 R12, P1, PT, R0.reuse, R7, RZ ;  /* 0x00000007000c7210 */ /* 0x040fe40007f3e0ff */
[----:B------:R-:W-:Y:S01]  /*0600*/  LEA.HI.X.SX32 R11, R9, R8, 0x1, P0 ;  /* 0x00000008090b7211 */ /* 0x000fe200000f0eff */
[----:B------:R-:W-:Y:S01]  /*0610*/  IMAD.IADD R9, R0, 0x1, R7 ;  /* 0x0000000100097824 */ /* 0x000fe200078e0207 */
[----:B0-----:R-:W-:Y:S02]  /*0620*/  LEA R6, P0, R10, R2, 0x3 ;  /* 0x000000020a067211 */ /* 0x001fe400078018ff */
[----:B------:R-:W-:Y:S01]  /*0630*/  LEA.HI.X.SX32 R0, R7, R8, 0x1, P1 ;  /* 0x0000000807007211 */ /* 0x000fe200008f0eff */
[----:B--2---:R-:W-:Y:S01]  /*0640*/  IMAD.WIDE R4, R9, 0x8, R4 ;  /* 0x0000000809047825 */ /* 0x004fe200078e0204 */
[----:B------:R-:W-:-:S02]  /*0650*/  LEA R8, P1, R12, R2, 0x3 ;  /* 0x000000020c087211 */ /* 0x000fc400078218ff */
[-C--:B------:R-:W-:Y:S01]  /*0660*/  LEA.HI.X R7, R10, R3.reuse, R11, 0x3, P0 ;  /* 0x000000030a077211 */ /* 0x080fe200000f1c0b */
[----:B------:R-:W-:Y:S01]  /*0670*/  IMAD.MOV.U32 R10, RZ, RZ, 0x0 ;  /* 0x00000000ff0a7424 */ /* 0x000fe200078e00ff */
[----:B------:R-:W-:Y:S01]  /*0680*/  LEA.HI.X R9, R12, R3, R0, 0x3, P1 ;  /* 0x000000030c097211 */ /* 0x000fe200008f1c00 */
[----:B------:R-:W-:Y:S02]  /*0690*/  IMAD.MOV.U32 R11, RZ, RZ, 0x408f4000 ;  /* 0x408f4000ff0b7424 */ /* 0x000fe400078e00ff */
[----:B------:R-:W-:-:S03]  /*06a0*/  IMAD.WIDE R2, R13, 0x8, R4 ;  /* 0x000000080d027825 */ /* 0x000fc600078e0204 */
[----:B------:R-:W-:Y:S04]  /*06b0*/  STG.E.64 desc[UR8][R8.64+-0x8], R10 ;  /* 0xfffff80a08007986 */ /* 0x000fe8000c101b08 */
[----:B------:R-:W-:Y:S04]  /*06c0*/  STG.E.64 desc[UR8][R6.64+-0x8], R10 ;  /* 0xfffff80a06007986 */ /* 0x000fe8000c101b08 */
[----:B------:R-:W-:Y:S04]  /*06d0*/  STG.E.64 desc[UR8][R4.64], R10 ;  /* 0x0000000a04007986 */ /* 0x000fe8000c101b08 */
[----:B------:R-:W-:Y:S01]  /*06e0*/  STG.E.64 desc[UR8][R2.64], R10 ;  /* 0x0000000a02007986 */ /* 0x000fe2000c101b08 */
[----:B------:R-:W-:Y:S05]  /*06f0*/  EXIT ;  /* 0x000000000000794d */ /* 0x000fea0003800000 */
        .weak           $__internal_0_$__cuda_sm20_div_rn_f64_full
        .type           $__internal_0_$__cuda_sm20_div_rn_f64_full,@function
        .size           $__internal_0_$__cuda_sm20_div_rn_f64_full,(.L_x_25 - $__internal_0_$__cuda_sm20_div_rn_f64_full)
$__internal_0_$__cuda_sm20_div_rn_f64_full:
[----:B------:R-:W-:Y:S01]  /*0700*/  IMAD.MOV.U32 R3, RZ, RZ, 0x3ff20000 ;  /* 0x3ff20000ff037424 */ /* 0x000fe200078e00ff */
[----:B------:R-:W-:Y:S01]  /*0710*/  BSSY.RECONVERGENT B2, `(.L_x_4) ;  /* 0x000004c000027945 */ /* 0x000fe20003800200 */
[----:B------:R-:W-:Y:S02]  /*0720*/  IMAD.MOV.U32 R2, RZ, RZ, 0x0 ;  /* 0x00000000ff027424 */ /* 0x000fe400078e00ff */
[----:B------:R-:W0:Y:S01]  /*0730*/  MUFU.RCP64H R9, R3 ;  /* 0x0000000300097308 */ /* 0x000e220000001800 */
[----:B------:R-:W-:Y:S02]  /*0740*/  IMAD.MOV.U32 R8, RZ, RZ, 0x1 ;  /* 0x00000001ff087424 */ /* 0x000fe400078e00ff */
[----:B------:R-:W-:Y:S02]  /*0750*/  IMAD.MOV.U32 R5, RZ, RZ, R13 ;  /* 0x000000ffff057224 */ /* 0x000fe400078e000d */
[----:B------:R-:W-:Y:S02]  /*0760*/  IMAD.MOV.U32 R13, RZ, RZ, 0x1ca00000 ;  /* 0x1ca00000ff0d7424 */ /* 0x000fe400078e00ff */
[----:B------:R-:W-:Y:S01]  /*0770*/  IMAD.MOV.U32 R4, RZ, RZ, R12 ;  /* 0x000000ffff047224 */ /* 0x000fe200078e000c */
[C---:B------:R-:W-:Y:S01]  /*0780*/  FSETP.GEU.AND P1, PT, |R5|.reuse, 1.469367938527859385e-39, PT ;  /* 0x001000000500780b */ /* 0x040fe20003f2e200 */
[----:B------:R-:W-:Y:S01]  /*0790*/  IMAD.MOV.U32 R19, RZ, RZ, 0x40200000 ;  /* 0x40200000ff137424 */ /* 0x000fe200078e00ff */
[----:B------:R-:W-:-:S03]  /*07a0*/  LOP3.LUT R7, R5, 0x7ff00000, RZ, 0xc0, !PT ;  /* 0x7ff0000005077812 */ /* 0x000fc600078ec0ff */
[----:B------:R-:W-:Y:S01]  /*07b0*/  VIADD R20, R19, 0xffffffff ;  /* 0xffffffff13147836 */ /* 0x000fe20000000000 */
[----:B------:R-:W-:Y:S01]  /*07c0*/  ISETP.GE.U32.AND P0, PT, R7, 0x40200000, PT ;  /* 0x402000000700780c */ /* 0x000fe20003f06070 */
[----:B------:R-:W-:Y:S01]  /*07d0*/  IMAD.MOV.U32 R18, RZ, RZ, R7 ;  /* 0x000000ffff127224 */ /* 0x000fe200078e0007 */
[----:B0-----:R-:W-:Y:S02]  /*07e0*/  DFMA R10, R8, -R2, 1 ;  /* 0x3ff00000080a742b */ /* 0x001fe40000000802 */
[----:B------:R-:W-:-:S06]  /*07f0*/  SEL R13, R13, 0x63400000, !P0 ;  /* 0x634000000d0d7807 */ /* 0x000fcc0004000000 */
[----:B------:R-:W-:-:S08]  /*0800*/  DFMA R10, R10, R10, R10 ;  /* 0x0000000a0a0a722b */ /* 0x000fd0000000000a */
[----:B------:R-:W-:Y:S01]  /*0810*/  DFMA R14, R8, R10, R8 ;  /* 0x0000000a080e722b */ /* 0x000fe20000000008 */
[C-C-:B------:R-:W-:Y:S01]  /*0820*/  @!P1 LOP3.LUT R10, R13.reuse, 0x80000000, R5.reuse, 0xf8, !PT ;  /* 0x800000000d0a9812 */ /* 0x140fe200078ef805 */
[----:B------:R-:W-:Y:S01]  /*0830*/  IMAD.MOV.U32 R8, RZ, RZ, R4 ;  /* 0x000000ffff087224 */ /* 0x000fe200078e0004 */
[----:B------:R-:W-:Y:S02]  /*0840*/  LOP3.LUT R9, R13, 0x800fffff, R5, 0xf8, !PT ;  /* 0x800fffff0d097812 */ /* 0x000fe400078ef805 */
[----:B------:R-:W-:Y:S01]  /*0850*/  @!P1 LOP3.LUT R11, R10, 0x100000, RZ, 0xfc, !PT ;  /* 0x001000000a0b9812 */ /* 0x000fe200078efcff */
[----:B------:R-:W-:Y:S02]  /*0860*/  @!P1 IMAD.MOV.U32 R10, RZ, RZ, RZ ;  /* 0x000000ffff0a9224 */ /* 0x000fe400078e00ff */
[----:B------:R-:W-:-:S04]  /*0870*/  DFMA R16, R14, -R2, 1 ;  /* 0x3ff000000e10742b */ /* 0x000fc80000000802 */
[----:B------:R-:W-:-:S04]  /*0880*/  @!P1 DFMA R8, R8, 2, -R10 ;  /* 0x400000000808982b */ /* 0x000fc8000000080a */
[----:B------:R-:W-:-:S06]  /*0890*/  DFMA R16, R14, R16, R14 ;  /* 0x000000100e10722b */ /* 0x000fcc000000000e */
[----:B------:R-:W-:Y:S02]  /*08a0*/  @!P1 LOP3.LUT R18, R9, 0x7ff00000, RZ, 0xc0, !PT ;  /* 0x7ff0000009129812 */ /* 0x000fe400078ec0ff */
[----:B------:R-:W-:-:S03]  /*08b0*/  DMUL R10, R16, R8 ;  /* 0x00000008100a7228 */ /* 0x000fc60000000000 */
[----:B------:R-:W-:-:S05]  /*08c0*/  VIADD R12, R18, 0xffffffff ;  /* 0xffffffff120c7836 */ /* 0x000fca0000000000 */
[----:B------:R-:W-:Y:S01]  /*08d0*/  DFMA R14, R10, -R2, R8 ;  /* 0x800000020a0e722b */ /* 0x000fe20000000008 */
[----:B------:R-:W-:-:S04]  /*08e0*/  ISETP.GT.U32.AND P0, PT, R12, 0x7feffffe, PT ;  /* 0x7feffffe0c00780c */ /* 0x000fc80003f04070 */
[----:B------:R-:W-:-:S03]  /*08f0*/  ISETP.GT.U32.OR P0, PT, R20, 0x7feffffe, P0 ;  /* 0x7feffffe1400780c */ /* 0x000fc60000704470 */
[----:B------:R-:W-:-:S10]  /*0900*/  DFMA R10, R16, R14, R10 ;  /* 0x0000000e100a722b */ /* 0x000fd4000000000a */
[----:B------:R-:W-:Y:S05]  /*0910*/  @P0 BRA `(.L_x_5) ;  /* 0x0000000000680947 */ /* 0x000fea0003800000 */
[----:B------:R-:W-:-:S05]  /*0920*/  IMAD.MOV.U32 R4, RZ, RZ, 0x40200000 ;  /* 0x40200000ff047424 */ /* 0x000fca00078e00ff */
[----:B------:R-:W-:-:S04]  /*0930*/  VIADDMNMX R7, R7, -R4, 0xb9600000, !PT ;  /* 0xb960000007077446 */ /* 0x000fc80007800904 */
[----:B------:R-:W-:-:S05]  /*0940*/  VIMNMX R4, PT, PT, R7, 0x46a00000, PT ;  /* 0x46a0000007047848 */ /* 0x000fca0003fe0100 */
[----:B------:R-:W-:Y:S02]  /*0950*/  IMAD.IADD R7, R4, 0x1, -R13 ;  /* 0x0000000104077824 */ /* 0x000fe400078e0a0d */
[----:B------:R-:W-:Y:S02]  /*0960*/  IMAD.MOV.U32 R4, RZ, RZ, RZ ;  /* 0x000000ffff047224 */ /* 0x000fe400078e00ff */
[----:B------:R-:W-:-:S06]  /*0970*/  VIADD R5, R7, 0x7fe00000 ;  /* 0x7fe0000007057836 */ /* 0x000fcc0000000000 */
[----:B------:R-:W-:-:S10]  /*0980*/  DMUL R12, R10, R4 ;  /* 0x000000040a0c7228 */ /* 0x000fd40000000000 */
[----:B------:R-:W-:-:S13]  /*0990*/  FSETP.GTU.AND P0, PT, |R13|, 1.469367938527859385e-39, PT ;  /* 0x001000000d00780b */ /* 0x000fda0003f0c200 */
[----:B------:R-:W-:Y:S05]  /*09a0*/  @P0 BRA `(.L_x_6) ;  /* 0x0000000000880947 */ /* 0x000fea0003800000 */
[----:B------:R-:W-:Y:S01]  /*09b0*/  DFMA R2, R10, -R2, R8 ;  /* 0x800000020a02722b */ /* 0x000fe20000000008 */
[----:B------:R-:W-:-:S09]  /*09c0*/  IMAD.MOV.U32 R4, RZ, RZ, RZ ;  /* 0x000000ffff047224 */ /* 0x000fd200078e00ff */
[C---:B------:R-:W-:Y:S02]  /*09d0*/  FSETP.NEU.AND P0, PT, R3.reuse, RZ, PT ;  /* 0x000000ff0300720b */ /* 0x040fe40003f0d000 */
[----:B------:R-:W-:-:S04]  /*09e0*/  LOP3.LUT R2, R3, 0x40220000, RZ, 0x3c, !PT ;  /* 0x4022000003027812 */ /* 0x000fc800078e3cff */
[----:B------:R-:W-:-:S04]  /*09f0*/  LOP3.LUT R9, R2, 0x80000000, RZ, 0xc0, !PT ;  /* 0x8000000002097812 */ /* 0x000fc800078ec0ff */
[----:B------:R-:W-:-:S03]  /*0a00*/  LOP3.LUT R5, R9, R5, RZ, 0xfc, !PT ;  /* 0x0000000509057212 */ /* 0x000fc600078efcff */
[----:B------:R-:W-:Y:S05]  /*0a10*/  @!P0 BRA `(.L_x_6) ;  /* 0x00000000006c8947 */ /* 0x000fea0003800000 */
[----:B------:R-:W-:Y:S01]  /*0a20*/  IMAD.MOV R3, RZ, RZ, -R7 ;  /* 0x000000ffff037224 */ /* 0x000fe200078e0a07 */
[----:B------:R-:W-:Y:S01]  /*0a30*/  DMUL.RP R4, R10, R4 ;  /* 0x000000040a047228 */ /* 0x000fe20000008000 */
[----:B------:R-:W-:Y:S01]  /*0a40*/  IMAD.MOV.U32 R2, RZ, RZ, RZ ;  /* 0x000000ffff027224 */ /* 0x000fe200078e00ff */
[----:B------:R-:W-:-:S05]  /*0a50*/  IADD3 R7, PT, PT, -R7, -0x43300000, RZ ;  /* 0xbcd0000007077810 */ /* 0x000fca0007ffe1ff */
[----:B------:R-:W-:-:S03]  /*0a60*/  DFMA R2, R12, -R2, R10 ;  /* 0x800000020c02722b */ /* 0x000fc6000000000a */
[----:B------:R-:W-:-:S07]  /*0a70*/  LOP3.LUT R9, R5, R9, RZ, 0x3c, !PT ;  /* 0x0000000905097212 */ /* 0x000fce00078e3cff */
[----:B------:R-:W-:-:S04]  /*0a80*/  FSETP.NEU.AND P0, PT, |R3|, R7, PT ;  /* 0x000000070300720b */ /* 0x000fc80003f0d200 */
[----:B------:R-:W-:Y:S02]  /*0a90*/  FSEL R12, R4, R12, !P0 ;  /* 0x0000000c040c7208 */ /* 0x000fe40004000000 */
[----:B------:R-:W-:Y:S01]  /*0aa0*/  FSEL R13, R9, R13, !P0 ;  /* 0x0000000d090d7208 */ /* 0x000fe20004000000 */
[----:B------:R-:W-:Y:S06]  /*0ab0*/  BRA `(.L_x_6) ;  /* 0x0000000000447947 */ /* 0x000fec0003800000 */
.L_x_5:
[----:B------:R-:W-:-:S14]  /*0ac0*/  DSETP.NAN.AND P0, PT, R4, R4, PT ;  /* 0x000000040400722a */ /* 0x000fdc0003f08000 */
[----:B------:R-:W-:Y:S05]  /*0ad0*/  @P0 BRA `(.L_x_7) ;  /* 0x0000000000340947 */ /* 0x000fea0003800000 */
[----:B------:R-:W-:Y:S01]  /*0ae0*/  ISETP.NE.AND P0, PT, R18, R19, PT ;  /* 0x000000131200720c */ /* 0x000fe20003f05270 */
[----:B------:R-:W-:Y:S02]  /*0af0*/  IMAD.MOV.U32 R12, RZ, RZ, 0x0 ;  /* 0x00000000ff0c7424 */ /* 0x000fe400078e00ff */
[----:B------:R-:W-:-:S10]  /*0b00*/  IMAD.MOV.U32 R13, RZ, RZ, -0x80000 ;  /* 0xfff80000ff0d7424 */ /* 0x000fd400078e00ff */
[----:B------:R-:W-:Y:S05]  /*0b10*/  @!P0 BRA `(.L_x_6) ;  /* 0x00000000002c8947 */ /* 0x000fea0003800000 */
[----:B------:R-:W-:Y:S02]  /*0b20*/  ISETP.NE.AND P0, PT, R18, 0x7ff00000, PT ;  /* 0x7ff000001200780c */ /* 0x000fe40003f05270 */
[----:B------:R-:W-:Y:S02]  /*0b30*/  LOP3.LUT R4, R5, 0x40220000, RZ, 0x3c, !PT ;  /* 0x4022000005047812 */ /* 0x000fe400078e3cff */
[----:B------:R-:W-:Y:S02]  /*0b40*/  ISETP.EQ.OR P0, PT, R19, RZ, !P0 ;  /* 0x000000ff1300720c */ /* 0x000fe40004702670 */
[----:B------:R-:W-:-:S11]  /*0b50*/  LOP3.LUT R13, R4, 0x80000000, RZ, 0xc0, !PT ;  /* 0x80000000040d7812 */ /* 0x000fd600078ec0ff */
[----:B------:R-:W-:Y:S01]  /*0b60*/  @P0 LOP3.LUT R2, R13, 0x7ff00000, RZ, 0xfc, !PT ;  /* 0x7ff000000d020812 */ /* 0x000fe200078efcff */
[----:B------:R-:W-:Y:S02]  /*0b70*/  @!P0 IMAD.MOV.U32 R12, RZ, RZ, RZ ;  /* 0x000000ffff0c8224 */ /* 0x000fe400078e00ff */
[----:B------:R-:W-:Y:S02]  /*0b80*/  @P0 IMAD.MOV.U32 R12, RZ, RZ, RZ ;  /* 0x000000ffff0c0224 */ /* 0x000fe400078e00ff */
[----:B------:R-:W-:Y:S01]  /*0b90*/  @P0 IMAD.MOV.U32 R13, RZ, RZ, R2 ;  /* 0x000000ffff0d0224 */ /* 0x000fe200078e0002 */
[----:B------:R-:W-:Y:S06]  /*0ba0*/  BRA `(.L_x_6) ;  /* 0x0000000000087947 */ /* 0x000fec0003800000 */
.L_x_7:
[----:B------:R-:W-:Y:S01]  /*0bb0*/  LOP3.LUT R13, R5, 0x80000, RZ, 0xfc, !PT ;  /* 0x00080000050d7812 */ /* 0x000fe200078efcff */
[----:B------:R-:W-:-:S07]  /*0bc0*/  IMAD.MOV.U32 R12, RZ, RZ, R4 ;  /* 0x000000ffff0c7224 */ /* 0x000fce00078e0004 */
.L_x_6:
[----:B------:R-:W-:Y:S05]  /*0bd0*/  BSYNC.RECONVERGENT B2 ;  /* 0x0000000000027941 */ /* 0x000fea0003800200 */
.L_x_4:
[----:B------:R-:W-:Y:S02]  /*0be0*/  IMAD.MOV.U32 R7, RZ, RZ, 0x0 ;  /* 0x00000000ff077424 */ /* 0x000fe400078e00ff */
[----:B------:R-:W-:Y:S02]  /*0bf0*/  IMAD.MOV.U32 R2, RZ, RZ, R12 ;  /* 0x000000ffff027224 */ /* 0x000fe400078e000c */
[----:B------:R-:W-:Y:S01]  /*0c00*/  IMAD.MOV.U32 R3, RZ, RZ, R13 ;  /* 0x000000ffff037224 */ /* 0x000fe200078e000d */
[----:B------:R-:W-:Y:S06]  /*0c10*/  RET.REL.NODEC R6 `(_Z28compute_one_iteration_sharedPdS_i) ;  /* 0xfffffff006f87950 */ /* 0x000fec0003c3ffff */
.L_x_8:
[----:B------:R-:W-:-:S00]  /*0c20*/  BRA `(.L_x_8) ;  /* 0xfffffffc00fc7947 */ /* 0x000fc0000383ffff */
[----:B------:R-:W-:-:S00]  /*0c30*/  NOP ;  /* 0x0000000000007918 */ /* 0x000fc00000000000 */
        /* <DEDUP_REMOVED lines=12> */
.L_x_25:


//--------------------- .text._Z31compute_one_iteration_smart_midPdS_i --------------------------
	.section	.text._Z31compute_one_iteration_smart_midPdS_i,"ax",@progbits
	.align	128
        .global         _Z31compute_one_iteration_smart_midPdS_i
        .type           _Z31compute_one_iteration_smart_midPdS_i,@function
        .size           _Z31compute_one_iteration_smart_midPdS_i,(.L_x_26 - _Z31compute_one_iteration_smart_midPdS_i)
        .other          _Z31compute_one_iteration_smart_midPdS_i,@"STO_CUDA_ENTRY STV_DEFAULT"
_Z31compute_one_iteration_smart_midPdS_i:
.text._Z31compute_one_iteration_smart_midPdS_i:
[----:B------:R-:W-:Y:S08]  /*0000*/  LDC R1, c[0x0][0x37c] ;  /* 0x0000df00ff017b82 */ /* 0x000ff00000000800 */
[----:B------:R-:W0:Y:S01]  /*0010*/  LDC R12, c[0x0][0x390] ;  /* 0x0000e400ff0c7b82 */ /* 0x000e220000000800 */
[----:B------:R-:W1:Y:S01]  /*0020*/  S2R R2, SR_TID.X ;  /* 0x0000000000027919 */ /* 0x000e620000002100 */
[----:B------:R-:W2:Y:S06]  /*0030*/  S2R R4, SR_TID.Y ;  /* 0x0000000000047919 */ /* 0x000eac0000002200 */
[----:B------:R-:W1:Y:S08]  /*0040*/  LDC R7, c[0x0][0x360] ;  /* 0x0000d800ff077b82 */ /* 0x000e700000000800 */
[----:B------:R-:W1:Y:S08]  /*0050*/  S2UR UR4, SR_CTAID.X ;  /* 0x00000000000479c3 */ /* 0x000e700000002500 */
[----:B------:R-:W2:Y:S01]  /*0060*/  S2UR UR5, SR_CTAID.Y ;  /* 0x00000000000579c3 */ /* 0x000ea20000002600 */
[----:B0-----:R-:W-:-:S04]  /*0070*/  LEA.HI R0, R12, R12, RZ, 0x1 ;  /* 0x0000000c0c007211 */ /* 0x001fc800078f08ff */
[----:B------:R-:W-:-:S03]  /*0080*/  SHF.R.S32.HI R5, RZ, 0x1, R0 ;  /* 0x00000001ff057819 */ /* 0x000fc60000011400 */
[----:B------:R-:W2:Y:S02]  /*0090*/  LDC R3, c[0x0][0x364] ;  /* 0x0000d900ff037b82 */ /* 0x000ea40000000800 */
[----:B------:R-:W-:-:S04]  /*00a0*/  VIADD R9, R5, 0xffffffff ;  /* 0xffffffff05097836 */ /* 0x000fc80000000000 */
[----:B------:R-:W-:Y:S02]  /*00b0*/  IMAD R11, R9, R12, R9 ;  /* 0x0000000c090b7224 */ /* 0x000fe400078e0209 */
[----:B-1----:R-:W-:Y:S02]  /*00c0*/  IMAD R7, R7, UR4, R2 ;  /* 0x0000000407077c24 */ /* 0x002fe4000f8e0202 */
[----:B------:R-:W-:Y:S02]  /*00d0*/  IMAD.IADD R13, R11, 0x1, R12 ;  /* 0x000000010b0d7824 */ /* 0x000fe400078e020c */
[----:B--2---:R-:W-:-:S04]  /*00e0*/  IMAD R3, R3, UR5, R4 ;  /* 0x0000000503037c24 */ /* 0x004fc8000f8e0204 */
[----:B------:R-:W-:-:S05]  /*00f0*/  IMAD R0, R3, R12, R7 ;  /* 0x0000000c03007224 */ /* 0x000fca00078e0207 */
[----:B------:R-:W-:Y:S01]  /*0100*/  ISETP.NE.AND P0, PT, R0, R13, PT ;  /* 0x0000000d0000720c */ /* 0x000fe20003f05270 */
[----:B------:R-:W-:-:S03]  /*0110*/  VIADD R13, R13, 0x1 ;  /* 0x000000010d0d7836 */ /* 0x000fc60000000000 */
[----:B------:R-:W-:-:S13]  /*0120*/  ISETP.EQ.OR P0, PT, R0, R11, !P0 ;  /* 0x0000000b0000720c */ /* 0x000fda0004702670 */
[----:B------:R-:W-:-:S05]  /*0130*/  @!P0 IMAD R5, R9, R12, R5 ;  /* 0x0000000c09058224 */ /* 0x000fca00078e0205 */
[----:B------:R-:W-:-:S04]  /*0140*/  ISETP.EQ.OR P0, PT, R0, R5, P0 ;  /* 0x000000050000720c */ /* 0x000fc80000702670 */
[----:B------:R-:W-:-:S13]  /*0150*/  ISETP.EQ.OR P0, PT, R0, R13, P0 ;  /* 0x0000000d0000720c */ /* 0x000fda0000702670 */
[----:B------:R-:W-:Y:S05]  /*0160*/  @P0 EXIT ;  /* 0x000000000000094d */ /* 0x000fea0003800000 */
[----:B------:R-:W-:-:S05]  /*0170*/  VIADD R2, R12, 0xffffffff ;  /* 0xffffffff0c027836 */ /* 0x000fca0000000000 */
[----:B------:R-:W-:-:S04]  /*0180*/  ISETP.GE.AND P0, PT, R3, R2, PT ;  /* 0x000000020300720c */ /* 0x000fc80003f06270 */
[----:B------:R-:W-:-:S04]  /*0190*/  ISETP.EQ.OR P0, PT, R3, RZ, P0 ;  /* 0x000000ff0300720c */ /* 0x000fc80000702670 */
[----:B------:R-:W-:-:S04]  /*01a0*/  ISETP.LT.OR P0, PT, R7, 0x1, P0 ;  /* 0x000000010700780c */ /* 0x000fc80000701670 */
[----:B------:R-:W-:-:S13]  /*01b0*/  ISETP.GE.OR P0, PT, R7, R2, P0 ;  /* 0x000000020700720c */ /* 0x000fda0000706670 */
[----:B------:R-:W-:Y:S05]  /*01c0*/  @P0 EXIT ;  /* 0x000000000000094d */ /* 0x000fea0003800000 */
[----:B------:R-:W0:Y:S01]  /*01d0*/  LDC.64 R14, c[0x0][0x380] ;  /* 0x0000e000ff0e7b82 */ /* 0x000e220000000a00 */
[----:B------:R-:W1:Y:S01]  /*01e0*/  LDCU.64 UR6, c[0x0][0x380] ;  /* 0x00007000ff0677ac */ /* 0x000e620008000a00 */
[----:B------:R-:W-:Y:S01]  /*01f0*/  IMAD R2, R3, R12, -R12 ;  /* 0x0000000c03027224 */ /* 0x000fe200078e0a0c */
[----:B------:R-:W2:Y:S03]  /*0200*/  LDCU.64 UR4, c[0x0][0x358] ;  /* 0x00006b00ff0477ac */ /* 0x000ea60008000a00 */
[C---:B------:R-:W-:Y:S01]  /*0210*/  IMAD.IADD R3, R7.reuse, 0x1, R2 ;  /* 0x0000000107037824 */ /* 0x040fe200078e0202 */
[----:B------:R-:W-:-:S04]  /*0220*/  IADD3 R4, P0, PT, R7, R2, RZ ;  /* 0x0000000207047210 */ /* 0x000fc80007f1e0ff */
[----:B------:R-:W-:Y:S02]  /*0230*/  LEA.HI.X.SX32 R5, R2, RZ, 0x1, P0 ;  /* 0x000000ff02057211 */ /* 0x000fe400000f0eff */
[----:B-1----:R-:W-:-:S04]  /*0240*/  LEA R18, P0, R4, UR6, 0x3 ;  /* 0x0000000604127c11 */ /* 0x002fc8000f8018ff */
[----:B------:R-:W-:Y:S01]  /*0250*/  LEA.HI.X R19, R4, UR7, R5, 0x3, P0 ;  /* 0x0000000704137c11 */ /* 0x000fe200080f1c05 */
[----:B0-----:R-:W-:-:S05]  /*0260*/  IMAD.WIDE R14, R3, 0x8, R14 ;  /* 0x00000008030e7825 */ /* 0x001fca00078e020e */
[----:B--2---:R-:W2:Y:S04]  /*0270*/  LDG.E.64 R16, desc[UR4][R14.64] ;  /* 0x000000040e107981 */ /* 0x004ea8000c1e1b00 */
[----:B------:R-:W2:Y:S01]  /*0280*/  LDG.E.64 R18, desc[UR4][R18.64+-0x8] ;  /* 0xfffff80412127981 */ /* 0x000ea2000c1e1b00 */
[----:B------:R-:W-:-:S03]  /*0290*/  IMAD.WIDE R20, R12, 0x8, R14 ;  /* 0x000000080c147825 */ /* 0x000fc600078e020e */
[----:B------:R-:W3:Y:S04]  /*02a0*/  LDG.E.64 R4, desc[UR4][R14.64+0x8] ;  /* 0x000008040e047981 */ /* 0x000ee8000c1e1b00 */
[----:B------:R-:W4:Y:S01]  /*02b0*/  LDG.E.64 R10, desc[UR4][R20.64+-0x8] ;  /* 0xfffff804140a7981 */ /* 0x000f22000c1e1b00 */
[----:B------:R-:W-:-:S03]  /*02c0*/  IMAD R6, R12, 0x2, R2 ;  /* 0x000000020c067824 */ /* 0x000fc600078e0202 */
[----:B------:R-:W5:Y:S02]  /*02d0*/  LDG.E.64 R2, desc[UR4][R20.64] ;  /* 0x0000000414027981 */ /* 0x000f64000c1e1b00 */
[----:B------:R-:W-:Y:S02]  /*02e0*/  IADD3 R7, P0, PT, R7, R6, RZ ;  /* 0x0000000607077210 */ /* 0x000fe40007f1e0ff */
[----:B------:R-:W5:Y:S02]  /*02f0*/  LDG.E.64 R8, desc[UR4][R20.64+0x8] ;  /* 0x0000080414087981 */ /* 0x000f64000c1e1b00 */
[----:B------:R-:W-:Y:S02]  /*0300*/  LEA.HI.X.SX32 R22, R6, RZ, 0x1, P0 ;  /* 0x000000ff06167211 */ /* 0x000fe400000f0eff */
[----:B------:R-:W-:-:S04]  /*0310*/  LEA R6, P0, R7, UR6, 0x3 ;  /* 0x0000000607067c11 */ /* 0x000fc8000f8018ff */
[----:B------:R-:W-:Y:S01]  /*0320*/  LEA.HI.X R7, R7, UR7, R22, 0x3, P0 ;  /* 0x0000000707077c11 */ /* 0x000fe200080f1c16 */
[----:B------:R-:W-:-:S05]  /*0330*/  IMAD.WIDE R22, R12, 0x8, R20 ;  /* 0x000000080c167825 */ /* 0x000fca00078e0214 */
[----:B------:R-:W5:Y:S04]  /*0340*/  LDG.E.64 R6, desc[UR4][R6.64+-0x8] ;  /* 0xfffff80406067981 */ /* 0x000f68000c1e1b00 */
[----:B------:R-:W5:Y:S04]  /*0350*/  LDG.E.64 R14, desc[UR4][R22.64] ;  /* 0x00000004160e7981 */ /* 0x000f68000c1e1b00 */
[----:B------:R-:W5:Y:S01]  /*0360*/  LDG.E.64 R12, desc[UR4][R22.64+0x8] ;  /* 0x00000804160c7981 */ /* 0x000f62000c1e1b00 */
[----:B------:R-:W-:Y:S01]  /*0370*/  BSSY.RECONVERGENT B0, `(.L_x_9) ;  /* 0x000001b000007945 */ /* 0x000fe20003800200 */
[----:B--2---:R-:W-:Y:S01]  /*0380*/  DADD R18, R18, R16 ;  /* 0x0000000012127229 */ /* 0x004fe20000000010 */
[----:B------:R-:W0:Y:S07]  /*0390*/  MUFU.RCP64H R17, 9 ;  /* 0x4022000000117908 */ /* 0x000e2e0000001800 */
[----:B---3--:R-:W-:Y:S01]  /*03a0*/  DADD R4, R18, R4 ;  /* 0x0000000012047229 */ /* 0x008fe20000000004 */
[----:B------:R-:W-:-:S07]  /*03b0*/  IMAD.MOV.U32 R16, RZ, RZ, 0x1 ;  /* 0x00000001ff107424 */ /* 0x000fce00078e00ff */
[----:B----4-:R-:W-:Y:S01]  /*03c0*/  DADD R10, R4, R10 ;  /* 0x00000000040a7229 */ /* 0x010fe2000000000a */
[----:B------:R-:W-:Y:S02]  /*03d0*/  IMAD.MOV.U32 R4, RZ, RZ, 0x0 ;  /* 0x00000000ff047424 */ /* 0x000fe400078e00ff */
[----:B------:R-:W-:-:S05]  /*03e0*/  IMAD.MOV.U32 R5, RZ, RZ, 0x40220000 ;  /* 0x40220000ff057424 */ /* 0x000fca00078e00ff */
[----:B-----5:R-:W-:Y:S02]  /*03f0*/  DADD R2, R10, R2 ;  /* 0x000000000a027229 */ /* 0x020fe40000000002 */
[----:B0-----:R-:W-:-:S06]  /*0400*/  DFMA R18, R16, -R4, 1 ;  /* 0x3ff000001012742b */ /* 0x001fcc0000000804 */
[----:B------:R-:W-:Y:S02]  /*0410*/  DADD R2, R2, R8 ;  /* 0x0000000002027229 */ /* 0x000fe40000000008 */
[----:B------:R-:W-:-:S06]  /*0420*/  DFMA R18, R18, R18, R18 ;  /* 0x000000121212722b */ /* 0x000fcc0000000012 */
[----:B------:R-:W-:Y:S02]  /*0430*/  DADD R2, R2, R6 ;  /* 0x0000000002027229 */ /* 0x000fe40000000006 */
[----:B------:R-:W-:-:S06]  /*0440*/  DFMA R18, R16, R18, R16 ;  /* 0x000000121012722b */ /* 0x000fcc0000000010 */
[----:B------:R-:W-:Y:S02]  /*0450*/  DADD R2, R2, R14 ;  /* 0x0000000002027229 */ /* 0x000fe4000000000e */
[----:B------:R-:W-:-:S06]  /*0460*/  DFMA R4, R18, -R4, 1 ;  /* 0x3ff000001204742b */ /* 0x000fcc0000000804 */
[----:B------:R-:W-:Y:S02]  /*0470*/  DADD R12, R2, R12 ;  /* 0x00000000020c7229 */ /* 0x000fe4000000000c */
[----:B------:R-:W-:-:S08]  /*0480*/  DFMA R4, R18, R4, R18 ;  /* 0x000000041204722b */ /* 0x000fd00000000012 */
[----:B------:R-:W-:-:S08]  /*0490*/  DMUL R2, R12, R4 ;  /* 0x000000040c027228 */ /* 0x000fd00000000000 */
[----:B------:R-:W-:-:S08]  /*04a0*/  DFMA R6, R2, -9, R12 ;  /* 0xc02200000206782b */ /* 0x000fd0000000000c */
[----:B------:R-:W-:Y:S01]  /*04b0*/  DFMA R2, R4, R6, R2 ;  /* 0x000000060402722b */ /* 0x000fe20000000002 */
[----:B------:R-:W-:-:S09]  /*04c0*/  FSETP.GEU.AND P1, PT, |R13|, 6.5827683646048100446e-37, PT ;  /* 0x036000000d00780b */ /* 0x000fd20003f2e200 */
[----:B------:R-:W-:-:S05]  /*04d0*/  FFMA R4, RZ, 2.53125, R3 ;  /* 0x40220000ff047823 */ /* 0x000fca0000000003 */
[----:B------:R-:W-:-:S13]  /*04e0*/  FSETP.GT.AND P0, PT, |R4|, 1.469367938527859385e-39, PT ;  /* 0x001000000400780b */ /* 0x000fda0003f04200 */
[----:B------:R-:W-:Y:S05]  /*04f0*/  @P0 BRA P1, `(.L_x_10) ;  /* 0x0000000000080947 */ /* 0x000fea0000800000 */
[----:B------:R-:W-:-:S07]  /*0500*/  MOV R6, 0x520 ;  /* 0x0000052000067802 */ /* 0x000fce0000000f00 */
[----:B------:R-:W-:Y:S05]  /*0510*/  CALL.REL.NOINC `($__internal_1_$__cuda_sm20_div_rn_f64_full) ;  /* 0x0000000000147944 */ /* 0x000fea0003c00000 */
.L_x_10:
[----:B------:R-:W-:Y:S05]  /*0520*/  BSYNC.RECONVERGENT B0 ;  /* 0x0000000000007941 */ /* 0x000fea0003800200 */
.L_x_9:
[----:B------:R-:W0:Y:S02]  /*0530*/  LDC.64 R4, c[0x0][0x388] ;  /* 0x0000e200ff047b82 */ /* 0x000e240000000a00 */
[----:B0-----:R-:W-:-:S05]  /*0540*/  IMAD.WIDE R4, R0, 0x8, R4 ;  /* 0x0000000800047825 */ /* 0x001fca00078e0204 */
[----:B------:R-:W-:Y:S01]  /*0550*/  STG.E.64 desc[UR4][R4.64], R2 ;  /* 0x0000000204007986 */ /* 0x000fe2000c101b04 */
[----:B------:R-:W-:Y:S05]  /*0560*/  EXIT ;  /* 0x000000000000794d */ /* 0x000fea0003800000 */
        .weak           $__internal_1_$__cuda_sm20_div_rn_f64_full
        .type           $__internal_1_$__cuda_sm20_div_rn_f64_full,@function
        .size           $__internal_1_$__cuda_sm20_div_rn_f64_full,(.L_x_26 - $__internal_1_$__cuda_sm20_div_rn_f64_full)
$__internal_1_$__cuda_sm20_div_rn_f64_full:
        /* <DEDUP_REMOVED lines=60> */
.L_x_12:
        /* <DEDUP_REMOVED lines=15> */
.L_x_14:
[----:B------:R-:W-:Y:S01]  /*0a20*/  LOP3.LUT R13, R5, 0x80000, RZ, 0xfc, !PT ;  /* 0x00080000050d7812 */ /* 0x000fe200078efcff */
[----:B------:R-:W-:-:S07]  /*0a30*/  IMAD.MOV.U32 R12, RZ, RZ, R4 ;  /* 0x000000ffff0c7224 */ /* 0x000fce00078e0004 */
.L_x_13:
[----:B------:R-:W-:Y:S05]  /*0a40*/  BSYNC.RECONVERGENT B1 ;  /* 0x0000000000017941 */ /* 0x000fea0003800200 */
.L_x_11:
[----:B------:R-:W-:Y:S02]  /*0a50*/  IMAD.MOV.U32 R7, RZ, RZ, 0x0 ;  /* 0x00000000ff077424 */ /* 0x000fe400078e00ff */
[----:B------:R-:W-:Y:S02]  /*0a60*/  IMAD.MOV.U32 R2, RZ, RZ, R12 ;  /* 0x000000ffff027224 */ /* 0x000fe400078e000c */
[----:B------:R-:W-:Y:S01]  /*0a70*/  IMAD.MOV.U32 R3, RZ, RZ, R13 ;  /* 0x000000ffff037224 */ /* 0x000fe200078e000d */
[----:B------:R-:W-:Y:S06]  /*0a80*/  RET.REL.NODEC R6 `(_Z31compute_one_iteration_smart_midPdS_i) ;  /* 0xfffffff4065c7950 */ /* 0x000fec0003c3ffff */
.L_x_15:
        /* <DEDUP_REMOVED lines=15> */
.L_x_26:


//--------------------- .text._Z21compute_one_iterationPdS_i --------------------------
	.section	.text._Z21compute_one_iterationPdS_i,"ax",@progbits
	.align	128
        .global         _Z21compute_one_iterationPdS_i
        .type           _Z21compute_one_iterationPdS_i,@function
        .size           _Z21compute_one_iterationPdS_i,(.L_x_27 - _Z21compute_one_iterationPdS_i)
        .other          _Z21compute_one_iterationPdS_i,@"STO_CUDA_ENTRY STV_DEFAULT"
_Z21compute_one_iterationPdS_i:
.text._Z21compute_one_iterationPdS_i:
[----:B------:R-:W-:Y:S01]  /*0000*/  LDC R1, c[0x0][0x37c] ;  /* 0x0000df00ff017b82 */ /* 0x000fe20000000800 */
[----:B------:R-:W0:Y:S07]  /*0010*/  S2R R3, SR_TID.Y ;  /* 0x0000000000037919 */ /* 0x000e2e0000002200 */
[----:B------:R-:W1:Y:S01]  /*0020*/  LDC R9, c[0x0][0x360] ;  /* 0x0000d800ff097b82 */ /* 0x000e620000000800 */
[----:B------:R-:W-:Y:S01]  /*0030*/  BSSY.RECONVERGENT B0, `(.L_x_16) ;  /* 0x000004d000007945 */ /* 0x000fe20003800200 */
[----:B------:R-:W1:Y:S06]  /*0040*/  S2R R4, SR_TID.X ;  /* 0x0000000000047919 */ /* 0x000e6c0000002100 */
[----:B------:R-:W0:Y:S08]  /*0050*/  S2UR UR5, SR_CTAID.Y ;  /* 0x00000000000579c3 */ /* 0x000e300000002600 */
[----:B------:R-:W0:Y:S08]  /*0060*/  LDC R0, c[0x0][0x364] ;  /* 0x0000d900ff007b82 */ /* 0x000e300000000800 */
[----:B------:R-:W2:Y:S08]  /*0070*/  LDC R19, c[0x0][0x390] ;  /* 0x0000e400ff137b82 */ /* 0x000eb00000000800 */
[----:B------:R-:W1:Y:S01]  /*0080*/  S2UR UR4, SR_CTAID.X ;  /* 0x00000000000479c3 */ /* 0x000e620000002500 */
[----:B0-----:R-:W-:-:S02]  /*0090*/  IMAD R0, R0, UR5, R3 ;  /* 0x0000000500007c24 */ /* 0x001fc4000f8e0203 */
[----:B--2---:R-:W-:-:S05]  /*00a0*/  VIADD R2, R19, 0xffffffff ;  /* 0xffffffff13027836 */ /* 0x004fca0000000000 */
[----:B------:R-:W-:Y:S01]  /*00b0*/  ISETP.GE.AND P0, PT, R0, R2, PT ;  /* 0x000000020000720c */ /* 0x000fe20003f06270 */
[----:B-1----:R-:W-:-:S03]  /*00c0*/  IMAD R9, R9, UR4, R4 ;  /* 0x0000000409097c24 */ /* 0x002fc6000f8e0204 */
[----:B------:R-:W-:Y:S01]  /*00d0*/  ISETP.EQ.OR P0, PT, R0, RZ, P0 ;  /* 0x000000ff0000720c */ /* 0x000fe20000702670 */
[----:B------:R-:W0:Y:S03]  /*00e0*/  LDCU.64 UR4, c[0x0][0x358] ;  /* 0x00006b00ff0477ac */ /* 0x000e260008000a00 */
[----:B------:R-:W-:-:S04]  /*00f0*/  ISETP.LT.OR P0, PT, R9, 0x1, P0 ;  /* 0x000000010900780c */ /* 0x000fc80000701670 */
[----:B------:R-:W-:-:S13]  /*0100*/  ISETP.GE.OR P0, PT, R9, R2, P0 ;  /* 0x000000020900720c */ /* 0x000fda0000706670 */
[----:B0-----:R-:W-:Y:S05]  /*0110*/  @P0 BRA `(.L_x_17) ;  /* 0x0000000000f80947 */ /* 0x001fea0003800000 */
[----:B------:R-:W0:Y:S01]  /*0120*/  LDC.64 R6, c[0x0][0x380] ;  /* 0x0000e000ff067b82 */ /* 0x000e220000000a00 */
[----:B------:R-:W1:Y:S01]  /*0130*/  LDCU.64 UR6, c[0x0][0x380] ;  /* 0x00007000ff0677ac */ /* 0x000e620008000a00 */
[----:B------:R-:W-:-:S04]  /*0140*/  IMAD R0, R0, R19, RZ ;  /* 0x0000001300007224 */ /* 0x000fc800078e02ff */
[----:B------:R-:W-:-:S04]  /*0150*/  IMAD.IADD R2, R0, 0x1, -R19 ;  /* 0x0000000100027824 */ /* 0x000fc800078e0a13 */
[C---:B------:R-:W-:Y:S01]  /*0160*/  IMAD.IADD R3, R9.reuse, 0x1, R2 ;  /* 0x0000000109037824 */ /* 0x040fe200078e0202 */
[----:B------:R-:W-:-:S04]  /*0170*/  IADD3 R4, P0, PT, R9, R2, RZ ;  /* 0x0000000209047210 */ /* 0x000fc80007f1e0ff */
[----:B------:R-:W-:Y:S02]  /*0180*/  LEA.HI.X.SX32 R5, R2, RZ, 0x1, P0 ;  /* 0x000000ff02057211 */ /* 0x000fe400000f0eff */
[----:B-1----:R-:W-:-:S04]  /*0190*/  LEA R16, P0, R4, UR6, 0x3 ;  /* 0x0000000604107c11 */ /* 0x002fc8000f8018ff */
[----:B------:R-:W-:Y:S01]  /*01a0*/  LEA.HI.X R17, R4, UR7, R5, 0x3, P0 ;  /* 0x0000000704117c11 */ /* 0x000fe200080f1c05 */
[----:B0-----:R-:W-:Y:S01]  /*01b0*/  IMAD.WIDE R6, R3, 0x8, R6 ;  /* 0x0000000803067825 */ /* 0x001fe200078e0206 */
[----:B------:R-:W-:-:S04]  /*01c0*/  IADD3 R3, P0, PT, R9, R0, RZ ;  /* 0x0000000009037210 */ /* 0x000fc80007f1e0ff */
[----:B------:R-:W2:Y:S04]  /*01d0*/  LDG.E.64 R14, desc[UR4][R6.64] ;  /* 0x00000004060e7981 */ /* 0x000ea8000c1e1b00 */
[----:B------:R-:W2:Y:S01]  /*01e0*/  LDG.E.64 R16, desc[UR4][R16.64+-0x8] ;  /* 0xfffff80410107981 */ /* 0x000ea2000c1e1b00 */
[----:B------:R-:W-:Y:S02]  /*01f0*/  LEA.HI.X.SX32 R4, R0, RZ, 0x1, P0 ;  /* 0x000000ff00047211 */ /* 0x000fe400000f0eff */
[C---:B------:R-:W-:Y:S01]  /*0200*/  LEA R24, P0, R3.reuse, UR6, 0x3 ;  /* 0x0000000603187c11 */ /* 0x040fe2000f8018ff */
[----:B------:R-:W3:Y:S03]  /*0210*/  LDG.E.64 R10, desc[UR4][R6.64+0x8] ;  /* 0x00000804060a7981 */ /* 0x000ee6000c1e1b00 */
[----:B------:R-:W-:Y:S01]  /*0220*/  LEA.HI.X R25, R3, UR7, R4, 0x3, P0 ;  /* 0x0000000703197c11 */ /* 0x000fe200080f1c04 */
[----:B------:R-:W-:-:S04]  /*0230*/  IMAD.WIDE R22, R19, 0x8, R6 ;  /* 0x0000000813167825 */ /* 0x000fc800078e0206 */
[----:B------:R-:W4:Y:S01]  /*0240*/  LDG.E.64 R12, desc[UR4][R24.64+-0x8] ;  /* 0xfffff804180c7981 */ /* 0x000f22000c1e1b00 */
[----:B------:R-:W-:-:S03]  /*0250*/  IMAD R4, R19, 0x2, R2 ;  /* 0x0000000213047824 */ /* 0x000fc600078e0202 */
[----:B------:R-:W5:Y:S02]  /*0260*/  LDG.E.64 R2, desc[UR4][R22.64] ;  /* 0x0000000416027981 */ /* 0x000f64000c1e1b00 */
[----:B------:R-:W-:-:S04]  /*0270*/  IADD3 R8, P0, PT, R9, R4, RZ ;  /* 0x0000000409087210 */ /* 0x000fc80007f1e0ff */
[----:B------:R-:W-:Y:S02]  /*0280*/  LEA.HI.X.SX32 R21, R4, RZ, 0x1, P0 ;  /* 0x000000ff04157211 */ /* 0x000fe400000f0eff */
[C---:B------:R-:W-:Y:S01]  /*0290*/  LEA R28, P0, R8.reuse, UR6, 0x3 ;  /* 0x00000006081c7c11 */ /* 0x040fe2000f8018ff */
[----:B------:R-:W5:Y:S03]  /*02a0*/  LDG.E.64 R4, desc[UR4][R24.64+0x8] ;  /* 0x0000080418047981 */ /* 0x000f66000c1e1b00 */
[----:B------:R-:W-:Y:S01]  /*02b0*/  LEA.HI.X R29, R8, UR7, R21, 0x3, P0 ;  /* 0x00000007081d7c11 */ /* 0x000fe200080f1c15 */
[----:B------:R-:W-:-:S04]  /*02c0*/  IMAD.WIDE R26, R19, 0x8, R22 ;  /* 0x00000008131a7825 */ /* 0x000fc800078e0216 */
[----:B------:R-:W5:Y:S04]  /*02d0*/  LDG.E.64 R6, desc[UR4][R28.64+-0x8] ;  /* 0xfffff8041c067981 */ /* 0x000f68000c1e1b00 */
[----:B------:R-:W5:Y:S04]  /*02e0*/  LDG.E.64 R20, desc[UR4][R26.64] ;  /* 0x000000041a147981 */ /* 0x000f68000c1e1b00 */
[----:B------:R-:W5:Y:S01]  /*02f0*/  LDG.E.64 R18, desc[UR4][R26.64+0x8] ;  /* 0x000008041a127981 */ /* 0x000f62000c1e1b00 */
[----:B------:R-:W-:Y:S01]  /*0300*/  BSSY.RECONVERGENT B1, `(.L_x_18) ;  /* 0x000001c000017945 */ /* 0x000fe20003800200 */
[----:B------:R-:W-:Y:S01]  /*0310*/  IMAD.IADD R0, R9, 0x1, R0 ;  /* 0x0000000109007824 */ /* 0x000fe200078e0200 */
[----:B--2---:R-:W-:Y:S01]  /*0320*/  DADD R16, R16, R14 ;  /* 0x0000000010107229 */ /* 0x004fe2000000000e */
[----:B------:R-:W0:Y:S01]  /*0330*/  MUFU.RCP64H R15, 9 ;  /* 0x40220000000f7908 */ /* 0x000e220000001800 */
[----:B------:R-:W-:-:S06]  /*0340*/  IMAD.MOV.U32 R14, RZ, RZ, 0x1 ;  /* 0x00000001ff0e7424 */ /* 0x000fcc00078e00ff */
[----:B---3--:R-:W-:-:S08]  /*0350*/  DADD R10, R16, R10 ;  /* 0x00000000100a7229 */ /* 0x008fd0000000000a */
        /* <DEDUP_REMOVED lines=21> */
[----:B------:R-:W-:Y:S05]  /*04b0*/  CALL.REL.NOINC `($__internal_2_$__cuda_sm20_div_rn_f64_full) ;  /* 0x0000000000807944 */ /* 0x000fea0003c00000 */
.L_x_19:
[----:B------:R-:W-:Y:S05]  /*04c0*/  BSYNC.RECONVERGENT B1 ;  /* 0x0000000000017941 */ /* 0x000fea0003800200 */
.L_x_18:
[----:B------:R-:W0:Y:S02]  /*04d0*/  LDC.64 R4, c[0x0][0x388] ;  /* 0x0000e200ff047b82 */ /* 0x000e240000000a00 */
[----:B0-----:R-:W-:-:S05]  /*04e0*/  IMAD.WIDE R4, R0, 0x8, R4 ;  /* 0x0000000800047825 */ /* 0x001fca00078e0204 */
[----:B------:R0:W-:Y:S02]  /*04f0*/  STG.E.64 desc[UR4][R4.64], R2 ;  /* 0x0000000204007986 */ /* 0x0001e4000c101b04 */
.L_x_17:
[----:B------:R-:W-:Y:S05]  /*0500*/  BSYNC.RECONVERGENT B0 ;  /* 0x0000000000007941 */ /* 0x000fea0003800200 */
.L_x_16:
        /* <DEDUP_REMOVED lines=27> */
        .weak           $__internal_2_$__cuda_sm20_div_rn_f64_full
        .type           $__internal_2_$__cuda_sm20_div_rn_f64_full,@function
        .size           $__internal_2_$__cuda_sm20_div_rn_f64_full,(.L_x_27 - $__internal_2_$__cuda_sm20_div_rn_f64_full)
$__internal_2_$__cuda_sm20_div_rn_f64_full:
        /* <DEDUP_REMOVED lines=60> */
.L_x_21:
        /* <DEDUP_REMOVED lines=15> */
.L_x_23:
[----:B------:R-:W-:Y:S01]  /*0b70*/  LOP3.LUT R13, R5, 0x80000, RZ, 0xfc, !PT ;  /* 0x00080000050d7812 */ /* 0x000fe200078efcff */
[----:B------:R-:W-:-:S07]  /*0b80*/  IMAD.MOV.U32 R12, RZ, RZ, R4 ;  /* 0x000000ffff0c7224 */ /* 0x000fce00078e0004 */
.L_x_22:
[----:B------:R-:W-:Y:S05]  /*0b90*/  BSYNC.RECONVERGENT B2 ;  /* 0x0000000000027941 */ /* 0x000fea0003800200 */
.L_x_20:
[----:B------:R-:W-:Y:S02]  /*0ba0*/  IMAD.MOV.U32 R7, RZ, RZ, 0x0 ;  /* 0x00000000ff077424 */ /* 0x000fe400078e00ff */
[----:B------:R-:W-:Y:S02]  /*0bb0*/  IMAD.MOV.U32 R2, RZ, RZ, R12 ;  /* 0x000000ffff027224 */ /* 0x000fe400078e000c */
[----:B------:R-:W-:Y:S01]  /*0bc0*/  IMAD.MOV.U32 R3, RZ, RZ, R13 ;  /* 0x000000ffff037224 */ /* 0x000fe200078e000d */
[----:B------:R-:W-:Y:S06]  /*0bd0*/  RET.REL.NODEC R6 `(_Z21compute_one_iterationPdS_i) ;  /* 0xfffffff406087950 */ /* 0x000fec0003c3ffff */
.L_x_24:
        /* <DEDUP_REMOVED lines=10> */
.L_x_27:


//--------------------- .nv.shared._Z28compute_one_iteration_sharedPdS_i --------------------------
	.section	.nv.shared._Z28compute_one_iteration_sharedPdS_i,"aw",@nobits
	.sectionflags	@""
	.align	16
	.zero		1024


//--------------------- .nv.shared.reserved.0     --------------------------
	.section	.nv.shared.reserved.0,"aw",@nobits
	.weak		__nv_reservedSMEM_offset_0_alias
	.size		__nv_reservedSMEM_offset_0_alias, 0, 64
	.other		__nv_reservedSMEM_offset_0_alias,@"STO_CUDA_RESERVED_SHARED STV_DEFAULT"
__nv_reservedSMEM_offset_0_alias:
	.zero		0
	.zero		64


//--------------------- .nv.shared._Z31compute_one_iteration_smart_midPdS_i --------------------------
	.section	.nv.shared._Z31compute_one_iteration_smart_midPdS_i,"aw",@nobits
	.sectionflags	@""
	.align	16
	.zero		1024


//--------------------- .nv.shared._Z21compute_one_iterationPdS_i --------------------------
	.section	.nv.shared._Z21compute_one_iterationPdS_i,"aw",@nobits
	.sectionflags	@""
	.align	16
	.zero		1024


//--------------------- .nv.constant0._Z28compute_one_iteration_sharedPdS_i --------------------------
	.section	.nv.constant0._Z28compute_one_iteration_sharedPdS_i,"a",@progbits
	.sectionflags	@""
	.align	4
.nv.constant0._Z28compute_one_iteration_sharedPdS_i:
	.zero		916


//--------------------- .nv.constant0._Z31compute_one_iteration_smart_midPdS_i --------------------------
	.section	.nv.constant0._Z31compute_one_iteration_smart_midPdS_i,"a",@progbits
	.sectionflags	@""
	.align	4
.nv.constant0._Z31compute_one_iteration_smart_midPdS_i:
	.zero		916


//--------------------- .nv.constant0._Z21compute_one_iterationPdS_i --------------------------
	.section	.nv.constant0._Z21compute_one_iterationPdS_i,"a",@progbits
	.sectionflags	@""
	.align	4
.nv.constant0._Z21compute_one_iterationPdS_i:
	.zero		916


//--------------------- SYMBOLS --------------------------

	.type		.nv.reservedSmem.offset0,@object
	.size		.nv.reservedSmem.offset0,0x4
	.type		.nv.reservedSmem.cap,@object
	.size		.nv.reservedSmem.cap,0x4
